// auto-generated by cutlass_sweep.gemm — config: {"arch": "sm_90", "cluster_m": 2, "cluster_n": 1, "dtype": "e5m2", "stages": 0, "tile_k": 128, "tile_m": 256, "tile_n": 128}
#include "cutlass/cutlass.h"
#include "cutlass/gemm/collective/collective_builder.hpp"
#include "cutlass/gemm/device/gemm_universal_adapter.h"
#include "cutlass/gemm/kernel/gemm_universal.hpp"
#include "cutlass/epilogue/collective/collective_builder.hpp"

using ElemA = cutlass::float_e5m2_t;
using ElemB = cutlass::float_e5m2_t;
using ElemCD = cutlass::float_e5m2_t;
using Acc  = float;
using TileShape    = cute::Shape<cute::_256, cute::_128, cute::_128>;
using ClusterShape = cute::Shape<cute::_2, cute::_1, cute::_1>;

using CollectiveEpilogue = typename cutlass::epilogue::collective::CollectiveBuilder<
    cutlass::arch::Sm90, cutlass::arch::OpClassTensorOp,
    TileShape, ClusterShape,
    cutlass::epilogue::collective::EpilogueTileAuto,
    Acc, Acc,
    ElemCD, cutlass::layout::RowMajor, 128 / cutlass::sizeof_bits<ElemCD>::value,
    ElemCD, cutlass::layout::RowMajor, 128 / cutlass::sizeof_bits<ElemCD>::value,
    cutlass::epilogue::collective::EpilogueScheduleAuto
  >::CollectiveOp;

using CollectiveMainloop = typename cutlass::gemm::collective::CollectiveBuilder<
    cutlass::arch::Sm90, cutlass::arch::OpClassTensorOp,
    ElemA, cutlass::layout::RowMajor, 128 / cutlass::sizeof_bits<ElemA>::value,
    ElemB, cutlass::layout::ColumnMajor, 128 / cutlass::sizeof_bits<ElemB>::value,
    Acc,
    TileShape, ClusterShape,
    cutlass::gemm::collective::StageCountAutoCarveout<static_cast<int>(sizeof(typename CollectiveEpilogue::SharedStorage))>,
    cutlass::gemm::collective::KernelScheduleAuto
  >::CollectiveOp;

using GemmKernel = cutlass::gemm::kernel::GemmUniversal<
    cute::Shape<int,int,int,int>,
    CollectiveMainloop,
    CollectiveEpilogue
>;
using Gemm = cutlass::gemm::device::GemmUniversalAdapter<GemmKernel>;

// Force the device kernel symbol into the cubin without needing a host main.
auto* _anchor = &cutlass::device_kernel<GemmKernel>;


// ===== COMPILED SASS (sm_90a) =====

	.target	sm_90a

	.elftype	@"ET_EXEC"


//--------------------- .note.nv.tkinfo           --------------------------
	.section	.note.nv.tkinfo,"",@"SHT_NOTE"
	.sectionflags	@"SHF_NOTE_NV_TKINFO"
	.tkinfo
        /*0018*/ 	.word	0x00000002
        /*0030*/ 	.string	""
        /*0030*/ 	.string	"ptxas"
        /*0030*/ 	.string	"Cuda compilation tools, release 13.0, V13.0.88"
        /*0030*/ 	.string	"Build cuda_13.0.r13.0/compiler.36424714_0"
        /*0030*/ 	.string	"-arch sm_90a -m 64 "



//--------------------- .note.nv.cuinfo           --------------------------
	.section	.note.nv.cuinfo,"",@"SHT_NOTE"
	.sectionflags	@"SHF_NOTE_NV_CUINFO"
        /*0018*/ 	.short	0x0002
        /*001a*/ 	.short	0x005a
        /*001c*/ 	.short	0x0082
	.zero		2


//--------------------- .nv.info                  --------------------------
	.section	.nv.info,"",@"SHT_CUDA_INFO"
	.align	4


	//----- nvinfo : EIATTR_REGCOUNT
	.align		4
        /*0000*/ 	.byte	0x04, 0x2f
        /*0002*/ 	.short	(.L_12 - .L_11)
	.align		4
.L_11:
        /*0004*/ 	.word	index@(_ZN7cutlass13device_kernelINS_4gemm6kernel13GemmUniversalIN4cute5tupleIJiiiiEEENS1_10collective13CollectiveMmaINS1_37MainloopSm90TmaGmmaWarpSpecializedFP8ILi4ENS5_IJNS4_1CILi2EEENSA_ILi1EEESC_EEENS1_35KernelTmaWarpSpecializedCooperativeEEENS5_IJNSA_ILi256EEENSA_ILi128EEESH_EEENS_12float_e5m2_tENS5_IJlSC_lEEESJ_SK_NS4_8TiledMMAINS4_8MMA_AtomIJNS4_4SM904GMMA31MMA_64x128x32_F32E5M2E5M2_SS_TNILNSO_7ScaleInE1ELSQ_1EEEEEENS4_6LayoutISD_NS5_IJSC_NSA_ILi0EEESU_EEEEENS5_IJNS4_10UnderscoreESX_SX_EEEEENS4_13SM90_TMA_LOADENS4_14ComposedLayoutINS4_7SwizzleILi3ELi4ELi3EEENS4_18smem_ptr_flag_bitsILi8EEENST_INS5_IJNSA_ILi8EEESH_EEENS5_IJSH_SC_EEEEEEEvNS4_8identityENS4_23SM90_TMA_LOAD_MULTICASTES1A_vS1B_EENS_8epilogue10collective6detail29Sm90TmaWarpSpecializedAdapterINS1F_15DefaultEpilogueISJ_SK_SK_NS1E_6thread17LinearCombinationISJ_Li1EffLNS1J_9ScaleType4KindE0ELNS_15FloatRoundStyleE2ESJ_EENS1_15EpilogueDefaultEEEEEvvEEEEvNT_6ParamsE)
        /*0008*/ 	.word	0x000000a8


	//----- nvinfo : EIATTR_FRAME_SIZE
	.align		4
.L_12:
        /*000c*/ 	.byte	0x04, 0x11
        /*000e*/ 	.short	(.L_14 - .L_13)
	.align		4
.L_13:
        /*0010*/ 	.word	index@(_ZN7cutlass13device_kernelINS_4gemm6kernel13GemmUniversalIN4cute5tupleIJiiiiEEENS1_10collective13CollectiveMmaINS1_37MainloopSm90TmaGmmaWarpSpecializedFP8ILi4ENS5_IJNS4_1CILi2EEENSA_ILi1EEESC_EEENS1_35KernelTmaWarpSpecializedCooperativeEEENS5_IJNSA_ILi256EEENSA_ILi128EEESH_EEENS_12float_e5m2_tENS5_IJlSC_lEEESJ_SK_NS4_8TiledMMAINS4_8MMA_AtomIJNS4_4SM904GMMA31MMA_64x128x32_F32E5M2E5M2_SS_TNILNSO_7ScaleInE1ELSQ_1EEEEEENS4_6LayoutISD_NS5_IJSC_NSA_ILi0EEESU_EEEEENS5_IJNS4_10UnderscoreESX_SX_EEEEENS4_13SM90_TMA_LOADENS4_14ComposedLayoutINS4_7SwizzleILi3ELi4ELi3EEENS4_18smem_ptr_flag_bitsILi8EEENST_INS5_IJNSA_ILi8EEESH_EEENS5_IJSH_SC_EEEEEEEvNS4_8identityENS4_23SM90_TMA_LOAD_MULTICASTES1A_vS1B_EENS_8epilogue10collective6detail29Sm90TmaWarpSpecializedAdapterINS1F_15DefaultEpilogueISJ_SK_SK_NS1E_6thread17LinearCombinationISJ_Li1EffLNS1J_9ScaleType4KindE0ELNS_15FloatRoundStyleE2ESJ_EENS1_15EpilogueDefaultEEEEEvvEEEEvNT_6ParamsE)
        /*0014*/ 	.word	0x000000f8


	//----- nvinfo : EIATTR_MIN_STACK_SIZE
	.align		4
.L_14:
        /*0018*/ 	.byte	0x04, 0x12
        /*001a*/ 	.short	(.L_16 - .L_15)
	.align		4
.L_15:
        /*001c*/ 	.word	index@(_ZN7cutlass13device_kernelINS_4gemm6kernel13GemmUniversalIN4cute5tupleIJiiiiEEENS1_10collective13CollectiveMmaINS1_37MainloopSm90TmaGmmaWarpSpecializedFP8ILi4ENS5_IJNS4_1CILi2EEENSA_ILi1EEESC_EEENS1_35KernelTmaWarpSpecializedCooperativeEEENS5_IJNSA_ILi256EEENSA_ILi128EEESH_EEENS_12float_e5m2_tENS5_IJlSC_lEEESJ_SK_NS4_8TiledMMAINS4_8MMA_AtomIJNS4_4SM904GMMA31MMA_64x128x32_F32E5M2E5M2_SS_TNILNSO_7ScaleInE1ELSQ_1EEEEEENS4_6LayoutISD_NS5_IJSC_NSA_ILi0EEESU_EEEEENS5_IJNS4_10UnderscoreESX_SX_EEEEENS4_13SM90_TMA_LOADENS4_14ComposedLayoutINS4_7SwizzleILi3ELi4ELi3EEENS4_18smem_ptr_flag_bitsILi8EEENST_INS5_IJNSA_ILi8EEESH_EEENS5_IJSH_SC_EEEEEEEvNS4_8identityENS4_23SM90_TMA_LOAD_MULTICASTES1A_vS1B_EENS_8epilogue10collective6detail29Sm90TmaWarpSpecializedAdapterINS1F_15DefaultEpilogueISJ_SK_SK_NS1E_6thread17LinearCombinationISJ_Li1EffLNS1J_9ScaleType4KindE0ELNS_15FloatRoundStyleE2ESJ_EENS1_15EpilogueDefaultEEEEEvvEEEEvNT_6ParamsE)
        /*0020*/ 	.word	0x000000f8
.L_16:


//--------------------- .nv.compat                --------------------------
	.section	.nv.compat,"",@"SHT_CUDA_COMPAT_INFO"
	.align	4
        /*0000*/ 	.byte	0x02, 0x09, 0x01, 0x00, 0x02, 0x02, 0x04, 0x00, 0x02, 0x05, 0x05, 0x00, 0x03, 0x07, 0x01, 0x01
        /*0010*/ 	.byte	0x02, 0x03, 0x01, 0x00, 0x02, 0x06, 0x01, 0x00, 0x04, 0x0b, 0x08, 0x00, 0x00, 0x00, 0x00, 0x00
        /*0020*/ 	.byte	0x00, 0x00, 0x00, 0x00


//--------------------- .nv.info._ZN7cutlass13device_kernelINS_4gemm6kernel13GemmUniversalIN4cute5tupleIJiiiiEEENS1_10collective13CollectiveMmaINS1_37MainloopSm90TmaGmmaWarpSpecializedFP8ILi4ENS5_IJNS4_1CILi2EEENSA_ILi1EEESC_EEENS1_35KernelTmaWarpSpecializedCooperativeEEENS5_IJNSA_ILi256EEENSA_ILi128EEESH_EEENS_12float_e5m2_tENS5_IJlSC_lEEESJ_SK_NS4_8TiledMMAINS4_8MMA_AtomIJNS4_4SM904GMMA31MMA_64x128x32_F32E5M2E5M2_SS_TNILNSO_7ScaleInE1ELSQ_1EEEEEENS4_6LayoutISD_NS5_IJSC_NSA_ILi0EEESU_EEEEENS5_IJNS4_10UnderscoreESX_SX_EEEEENS4_13SM90_TMA_LOADENS4_14ComposedLayoutINS4_7SwizzleILi3ELi4ELi3EEENS4_18smem_ptr_flag_bitsILi8EEENST_INS5_IJNSA_ILi8EEESH_EEENS5_IJSH_SC_EEEEEEEvNS4_8identityENS4_23SM90_TMA_LOAD_MULTICASTES1A_vS1B_EENS_8epilogue10collective6detail29Sm90TmaWarpSpecializedAdapterINS1F_15DefaultEpilogueISJ_SK_SK_NS1E_6thread17LinearCombinationISJ_Li1EffLNS1J_9ScaleType4KindE0ELNS_15FloatRoundStyleE2ESJ_EENS1_15EpilogueDefaultEEEEEvvEEEEvNT_6ParamsE --------------------------
	.section	.nv.info._ZN7cutlass13device_kernelINS_4gemm6kernel13GemmUniversalIN4cute5tupleIJiiiiEEENS1_10collective13CollectiveMmaINS1_37MainloopSm90TmaGmmaWarpSpecializedFP8ILi4ENS5_IJNS4_1CILi2EEENSA_ILi1EEESC_EEENS1_35KernelTmaWarpSpecializedCooperativeEEENS5_IJNSA_ILi256EEENSA_ILi128EEESH_EEENS_12float_e5m2_tENS5_IJlSC_lEEESJ_SK_NS4_8TiledMMAINS4_8MMA_AtomIJNS4_4SM904GMMA31MMA_64x128x32_F32E5M2E5M2_SS_TNILNSO_7ScaleInE1ELSQ_1EEEEEENS4_6LayoutISD_NS5_IJSC_NSA_ILi0EEESU_EEEEENS5_IJNS4_10UnderscoreESX_SX_EEEEENS4_13SM90_TMA_LOADENS4_14ComposedLayoutINS4_7SwizzleILi3ELi4ELi3EEENS4_18smem_ptr_flag_bitsILi8EEENST_INS5_IJNSA_ILi8EEESH_EEENS5_IJSH_SC_EEEEEEEvNS4_8identityENS4_23SM90_TMA_LOAD_MULTICASTES1A_vS1B_EENS_8epilogue10collective6detail29Sm90TmaWarpSpecializedAdapterINS1F_15DefaultEpilogueISJ_SK_SK_NS1E_6thread17LinearCombinationISJ_Li1EffLNS1J_9ScaleType4KindE0ELNS_15FloatRoundStyleE2ESJ_EENS1_15EpilogueDefaultEEEEEvvEEEEvNT_6ParamsE,"",@"SHT_CUDA_INFO"
	.sectionflags	@""
	.align	4


	//----- nvinfo : EIATTR_CUDA_API_VERSION
	.align		4
        /*0000*/ 	.byte	0x04, 0x37
        /*0002*/ 	.short	(.L_18 - .L_17)
.L_17:
        /*0004*/ 	.word	0x00000082


	//----- nvinfo : EIATTR_KPARAM_INFO
	.align		4
.L_18:
        /*0008*/ 	.byte	0x04, 0x17
        /*000a*/ 	.short	(.L_20 - .L_19)
.L_19:
        /*000c*/ 	.word	0x00000000
        /*0010*/ 	.short	0x0000
        /*0012*/ 	.short	0x0070
        /*0014*/ 	.byte	0x00, 0xf0, 0x01, 0x10


	//----- nvinfo : EIATTR_SPARSE_MMA_MASK
	.align		4
.L_20:
        /*0018*/ 	.byte	0x03, 0x50
        /*001a*/ 	.short	0x0000


	//----- nvinfo : EIATTR_MAXREG_COUNT
	.align		4
        /*001c*/ 	.byte	0x03, 0x1b
        /*001e*/ 	.short	0x00a8


	//----- nvinfo : EIATTR_NUM_BARRIERS
	.align		4
        /*0020*/ 	.byte	0x02, 0x4c
        /*0022*/ 	.byte	0x01
	.zero		1


	//----- nvinfo : EIATTR_ANNOTATIONS
	.align		4
        /*0024*/ 	.byte	0x04, 0x55
        /*0026*/ 	.short	(.L_22 - .L_21)


	//   ....[0]....
.L_21:
        /*0028*/ 	.word	0x00000001
        /*002c*/ 	.byte	0x10, 0x07, 0x00, 0x00, 0x01, 0x00, 0x00, 0x00, 0x00, 0x08, 0x00, 0x00, 0x01, 0x00, 0x00, 0x00
        /* <DEDUP_REMOVED lines=192> */
        /*0c3c*/ 	.byte	0x30, 0x07, 0x01, 0x00


	//----- nvinfo : EIATTR_MERCURY_ISA_VERSION
	.align		4
.L_22:
        /*0c40*/ 	.byte	0x03, 0x5f
        /*0c42*/ 	.short	0x0101


	//----- nvinfo : EIATTR_INT_WARP_WIDE_INSTR_OFFSETS
	.align		4
        /*0c44*/ 	.byte	0x04, 0x31
        /*0c46*/ 	.short	(.L_24 - .L_23)


	//   ....[0]....
.L_23:
        /*0c48*/ 	.word	0x00000550


	//   ....[1]....
        /*0c4c*/ 	.word	0x00000570


	//   ....[2]....
        /*0c50*/ 	.word	0x000006e0


	//   ....[3]....
        /*0c54*/ 	.word	0x000054f0


	//----- nvinfo : EIATTR_COOP_GROUP_MASK_REGIDS
	.align		4
.L_24:
        /*0c58*/ 	.byte	0x04, 0x29
        /*0c5a*/ 	.short	(.L_26 - .L_25)


	//   ....[0]....
.L_25:
        /*0c5c*/ 	.word	0xffffffff


	//   ....[1]....
        /*0c60*/ 	.word	0xffffffff


	//   ....[2]....
        /*0c64*/ 	.word	0xffffffff


	//   ....[3]....
        /*0c68*/ 	.word	0xffffffff


	//   ....[4]....
        /*0c6c*/ 	.word	0xffffffff


	//   ....[5]....
        /*0c70*/ 	.word	0xffffffff


	//----- nvinfo : EIATTR_COOP_GROUP_INSTR_OFFSETS
	.align		4
.L_26:
        /*0c74*/ 	.byte	0x04, 0x28
        /*0c76*/ 	.short	(.L_28 - .L_27)


	//   ....[0]....
.L_27:
        /*0c78*/ 	.word	0x00000070


	//   ....[1]....
        /*0c7c*/ 	.word	0x00000080


	//   ....[2]....
        /*0c80*/ 	.word	0x000001a0


	//   ....[3]....
        /*0c84*/ 	.word	0x000003c0


	//   ....[4]....
        /*0c88*/ 	.word	0x00000840


	//   ....[5]....
        /*0c8c*/ 	.word	0x000015c0


	//----- nvinfo : EIATTR_REG_RECONFIG
	.align		4
.L_28:
        /*0c90*/ 	.byte	0x01, 0x54
	.zero		2


	//----- nvinfo : EIATTR_MBARRIER_INSTR_OFFSETS
	.align		4
        /*0c94*/ 	.byte	0x04, 0x39
        /*0c96*/ 	.short	(.L_30 - .L_29)


	//   ....[0]....
.L_29:
        /*0c98*/ 	.word	0x00000320
        /*0c9c*/ 	.word	0x000000ff
        /*0ca0*/ 	.word	0x00000000
        /*0ca4*/ 	.short	0x0100
        /*0ca6*/ 	.byte	0x09
	.zero		1


	//   ....[1]....
        /*0ca8*/ 	.word	0x00000330
        /*0cac*/ 	.word	0x000000ff
        /*0cb0*/ 	.word	0x00000020
        /*0cb4*/ 	.short	0x0100
        /*0cb6*/ 	.byte	0x09
	.zero		1


	//   ....[2]....
        /*0cb8*/ 	.word	0x00000340
        /*0cbc*/ 	.word	0x000000ff
        /*0cc0*/ 	.word	0x00000008
        /*0cc4*/ 	.short	0x0100
        /*0cc6*/ 	.byte	0x09
	.zero		1


	//   ....[3]....
        /*0cc8*/ 	.word	0x00000350
        /*0ccc*/ 	.word	0x000000ff
        /*0cd0*/ 	.word	0x00000028
        /*0cd4*/ 	.short	0x0100
        /*0cd6*/ 	.byte	0x09
	.zero		1


	//   ....[4]....
        /*0cd8*/ 	.word	0x00000360
        /*0cdc*/ 	.word	0x000000ff
        /*0ce0*/ 	.word	0x00000010
        /*0ce4*/ 	.short	0x0100
        /*0ce6*/ 	.byte	0x09
	.zero		1


	//   ....[5]....
        /*0ce8*/ 	.word	0x00000370
        /*0cec*/ 	.word	0x000000ff
        /*0cf0*/ 	.word	0x00000030
        /*0cf4*/ 	.short	0x0100
        /*0cf6*/ 	.byte	0x09
	.zero		1


	//   ....[6]....
        /*0cf8*/ 	.word	0x00000380
        /*0cfc*/ 	.word	0x000000ff
        /*0d00*/ 	.word	0x00000018
        /*0d04*/ 	.short	0x0100
        /*0d06*/ 	.byte	0x09
	.zero		1


	//   ....[7]....
        /*0d08*/ 	.word	0x00000390
        /*0d0c*/ 	.word	0x000000ff
        /*0d10*/ 	.word	0x00000038
        /*0d14*/ 	.short	0x0100
        /*0d16*/ 	.byte	0x09
	.zero		1


	//   ....[8]....
        /*0d18*/ 	.word	0x00000770
        /*0d1c*/ 	.word	0x000000ff
        /*0d20*/ 	.word	0x00000050
        /*0d24*/ 	.short	0x0100
        /*0d26*/ 	.byte	0x06
	.zero		1


	//   ....[9]....
        /*0d28*/ 	.word	0x000007e0
        /*0d2c*/ 	.word	0x000000ff
        /*0d30*/ 	.word	0x00000058
        /*0d34*/ 	.short	0x0100
        /*0d36*/ 	.byte	0x06
	.zero		1


	//   ....[10]....
        /*0d38*/ 	.word	0x00001dc0
        /*0d3c*/ 	.word	0x000000ff
        /*0d40*/ 	.word	0x00000000
        /*0d44*/ 	.short	0x010a
        /*0d46*/ 	.byte	0x06
	.zero		1


	//   ....[11]....
        /*0d48*/ 	.word	0x00001e00
        /*0d4c*/ 	.word	0x000000ff
        /*0d50*/ 	.word	0x00000000
        /*0d54*/ 	.short	0x010a
        /*0d56*/ 	.byte	0x06
	.zero		1


	//   ....[12]....
        /*0d58*/ 	.word	0x00003170
        /*0d5c*/ 	.word	0x000000ff
        /*0d60*/ 	.word	0x00000000
        /*0d64*/ 	.short	0x010a
        /*0d66*/ 	.byte	0x10
	.zero		1


	//   ....[13]....
        /*0d68*/ 	.word	0x000031b0
        /*0d6c*/ 	.word	0x000000ff
        /*0d70*/ 	.word	0x00000000
        /*0d74*/ 	.short	0x010a
        /*0d76*/ 	.byte	0x10
	.zero		1


	//   ....[14]....
        /*0d78*/ 	.word	0x00004380
        /*0d7c*/ 	.word	0x000000e5
        /*0d80*/ 	.word	0x00000000
        /*0d84*/ 	.short	0x0101
        /*0d86*/ 	.byte	0x3f
	.zero		1


	//   ....[15]....
        /*0d88*/ 	.word	0x00005590
        /*0d8c*/ 	.word	0x00000018
        /*0d90*/ 	.word	0x00000000
        /*0d94*/ 	.short	0x0101
        /*0d96*/ 	.byte	0x3f
	.zero		1


	//   ....[16]....
        /*0d98*/ 	.word	0x0000f920
        /*0d9c*/ 	.word	0x00000005
        /*0da0*/ 	.word	0x00000020
        /*0da4*/ 	.short	0x010a
        /*0da6*/ 	.byte	0x3f
	.zero		1


	//   ....[17]....
        /*0da8*/ 	.word	0x0000fd50
        /*0dac*/ 	.word	0x00000002
        /*0db0*/ 	.word	0x00000058
        /*0db4*/ 	.short	0x0101
        /*0db6*/ 	.byte	0x3f
	.zero		1


	//   ....[18]....
        /*0db8*/ 	.word	0x00010480
        /*0dbc*/ 	.word	0x00000005
        /*0dc0*/ 	.word	0x00000000
        /*0dc4*/ 	.short	0x010a
        /*0dc6*/ 	.byte	0x3f
	.zero		1


	//   ....[19]....
        /*0dc8*/ 	.word	0x00010500
        /*0dcc*/ 	.word	0x00000007
        /*0dd0*/ 	.word	0x00000000
        /*0dd4*/ 	.short	0x010a
        /*0dd6*/ 	.byte	0x3f
	.zero		1


	//   ....[20]....
        /*0dd8*/ 	.word	0x00010590
        /*0ddc*/ 	.word	0x00000006
        /*0de0*/ 	.word	0x00000000
        /*0de4*/ 	.short	0x010a
        /*0de6*/ 	.byte	0x3f
	.zero		1


	//   ....[21]....
        /*0de8*/ 	.word	0x00010620
        /*0dec*/ 	.word	0x00000003
        /*0df0*/ 	.word	0x00000000
        /*0df4*/ 	.short	0x010a
        /*0df6*/ 	.byte	0x3f
	.zero		1


	//   ....[22]....
        /*0df8*/ 	.word	0x00010690
        /*0dfc*/ 	.word	0x00000003
        /*0e00*/ 	.word	0x00000000
        /*0e04*/ 	.short	0x010a
        /*0e06*/ 	.byte	0x3f
	.zero		1


	//   ....[23]....
        /*0e08*/ 	.word	0x00010700
        /*0e0c*/ 	.word	0x00000000
        /*0e10*/ 	.word	0x00000000
        /*0e14*/ 	.short	0x010a
        /*0e16*/ 	.byte	0x3f
	.zero		1


	//   ....[24]....
        /*0e18*/ 	.word	0x000107e0
        /*0e1c*/ 	.word	0x00000005
        /*0e20*/ 	.word	0x00000020
        /*0e24*/ 	.short	0x010a
        /*0e26*/ 	.byte	0x3f
	.zero		1


	//   ....[25]....
        /*0e28*/ 	.word	0x000108b0
        /*0e2c*/ 	.word	0x00000005
        /*0e30*/ 	.word	0x00000000
        /*0e34*/ 	.short	0x010a
        /*0e36*/ 	.byte	0x3f
	.zero		1


	//   ....[26]....
        /*0e38*/ 	.word	0x00010900
        /*0e3c*/ 	.word	0x00000007
        /*0e40*/ 	.word	0x00000000
        /*0e44*/ 	.short	0x010a
        /*0e46*/ 	.byte	0x3f
	.zero		1


	//   ....[27]....
        /*0e48*/ 	.word	0x00010950
        /*0e4c*/ 	.word	0x00000006
        /*0e50*/ 	.word	0x00000000
        /*0e54*/ 	.short	0x010a
        /*0e56*/ 	.byte	0x3f
	.zero		1


	//----- nvinfo : EIATTR_NUM_MBARRIERS
	.align		4
.L_30:
        /*0e58*/ 	.byte	0x03, 0x38
        /*0e5a*/ 	.short	0x000a


	//----- nvinfo : EIATTR_EXIT_INSTR_OFFSETS
	.align		4
        /*0e5c*/ 	.byte	0x04, 0x1c
        /*0e5e*/ 	.short	(.L_32 - .L_31)


	//   ....[0]....
.L_31:
        /*0e60*/ 	.word	0x000009d0


	//   ....[1]....
        /*0e64*/ 	.word	0x00001260


	//   ....[2]....
        /*0e68*/ 	.word	0x0000f000


	//   ....[3]....
        /*0e6c*/ 	.word	0x0000f590


	//   ....[4]....
        /*0e70*/ 	.word	0x00010670


	//----- nvinfo : EIATTR_MAX_THREADS
	.align		4
.L_32:
        /*0e74*/ 	.byte	0x04, 0x05
        /*0e76*/ 	.short	(.L_34 - .L_33)
.L_33:
        /*0e78*/ 	.word	0x00000180
        /*0e7c*/ 	.word	0x00000001
        /*0e80*/ 	.word	0x00000001


	//----- nvinfo : EIATTR_CRS_STACK_SIZE
	.align		4
.L_34:
        /*0e84*/ 	.byte	0x04, 0x1e
        /*0e86*/ 	.short	(.L_36 - .L_35)
.L_35:
        /*0e88*/ 	.word	0x00000000


	//----- nvinfo : EIATTR_CBANK_PARAM_SIZE
	.align		4
.L_36:
        /*0e8c*/ 	.byte	0x03, 0x19
        /*0e8e*/ 	.short	0x0470


	//----- nvinfo : EIATTR_PARAM_CBANK
	.align		4
        /*0e90*/ 	.byte	0x04, 0x0a
        /*0e92*/ 	.short	(.L_38 - .L_37)
	.align		4
.L_37:
        /*0e94*/ 	.word	index@(.nv.constant0._ZN7cutlass13device_kernelINS_4gemm6kernel13GemmUniversalIN4cute5tupleIJiiiiEEENS1_10collective13CollectiveMmaINS1_37MainloopSm90TmaGmmaWarpSpecializedFP8ILi4ENS5_IJNS4_1CILi2EEENSA_ILi1EEESC_EEENS1_35KernelTmaWarpSpecializedCooperativeEEENS5_IJNSA_ILi256EEENSA_ILi128EEESH_EEENS_12float_e5m2_tENS5_IJlSC_lEEESJ_SK_NS4_8TiledMMAINS4_8MMA_AtomIJNS4_4SM904GMMA31MMA_64x128x32_F32E5M2E5M2_SS_TNILNSO_7ScaleInE1ELSQ_1EEEEEENS4_6LayoutISD_NS5_IJSC_NSA_ILi0EEESU_EEEEENS5_IJNS4_10UnderscoreESX_SX_EEEEENS4_13SM90_TMA_LOADENS4_14ComposedLayoutINS4_7SwizzleILi3ELi4ELi3EEENS4_18smem_ptr_flag_bitsILi8EEENST_INS5_IJNSA_ILi8EEESH_EEENS5_IJSH_SC_EEEEEEEvNS4_8identityENS4_23SM90_TMA_LOAD_MULTICASTES1A_vS1B_EENS_8epilogue10collective6detail29Sm90TmaWarpSpecializedAdapterINS1F_15DefaultEpilogueISJ_SK_SK_NS1E_6thread17LinearCombinationISJ_Li1EffLNS1J_9ScaleType4KindE0ELNS_15FloatRoundStyleE2ESJ_EENS1_15EpilogueDefaultEEEEEvvEEEEvNT_6ParamsE)
        /*0e98*/ 	.short	0x0210
        /*0e9a*/ 	.short	0x0470


	//----- nvinfo : EIATTR_SW_WAR
	.align		4
.L_38:
        /*0e9c*/ 	.byte	0x04, 0x36
        /*0e9e*/ 	.short	(.L_40 - .L_39)
.L_39:
        /*0ea0*/ 	.word	0x00000008
.L_40:


//--------------------- .nv.callgraph             --------------------------
	.section	.nv.callgraph,"",@"SHT_CUDA_CALLGRAPH"
	.align	4
	.sectionentsize	8
	.align		4
        /*0000*/ 	.word	0x00000000
	.align		4
        /*0004*/ 	.word	0xffffffff
	.align		4
        /*0008*/ 	.word	0x00000000
	.align		4
        /*000c*/ 	.word	0xfffffffe
	.align		4
        /*0010*/ 	.word	0x00000000
	.align		4
        /*0014*/ 	.word	0xfffffffd
	.align		4
        /*0018*/ 	.word	0x00000000
	.align		4
        /*001c*/ 	.word	0xfffffffc


//--------------------- .nv.constant4             --------------------------
	.section	.nv.constant4,"a",@progbits
	.align	8
	.align		8
.nv.constant4:
        /*0000*/ 	.dword	_ZN39_INTERNAL_a35adc1d_4_k_cu_24c8dc8c_50314cuda3std3__45__cpo5beginE
	.align		8
        /*0008*/ 	.dword	_ZN39_INTERNAL_a35adc1d_4_k_cu_24c8dc8c_50314cuda3std3__45__cpo3endE
	.align		8
        /*0010*/ 	.dword	_ZN39_INTERNAL_a35adc1d_4_k_cu_24c8dc8c_50314cuda3std3__45__cpo6cbeginE
	.align		8
        /*0018*/ 	.dword	_ZN39_INTERNAL_a35adc1d_4_k_cu_24c8dc8c_50314cuda3std3__45__cpo4cendE
	.align		8
        /*0020*/ 	.dword	_ZN39_INTERNAL_a35adc1d_4_k_cu_24c8dc8c_50314cuda3std3__441_GLOBAL__N__a35adc1d_4_k_cu_24c8dc8c_50316ignoreE
	.align		8
        /*0028*/ 	.dword	_ZN39_INTERNAL_a35adc1d_4_k_cu_24c8dc8c_50314cuda3std3__419piecewise_constructE
	.align		8
        /*0030*/ 	.dword	_ZN39_INTERNAL_a35adc1d_4_k_cu_24c8dc8c_50314cuda3std3__48in_placeE
	.align		8
        /*0038*/ 	.dword	_ZN39_INTERNAL_a35adc1d_4_k_cu_24c8dc8c_50314cuda3std6ranges3__45__cpo4swapE
	.align		8
        /*0040*/ 	.dword	_ZN39_INTERNAL_a35adc1d_4_k_cu_24c8dc8c_50314cuda3std6ranges3__45__cpo9iter_moveE
	.align		8
        /*0048*/ 	.dword	_ZN39_INTERNAL_a35adc1d_4_k_cu_24c8dc8c_50314cute7productE
	.align		8
        /*0050*/ 	.dword	_ZN39_INTERNAL_a35adc1d_4_k_cu_24c8dc8c_50314cute1_E


//--------------------- .text._ZN7cutlass13device_kernelINS_4gemm6kernel13GemmUniversalIN4cute5tupleIJiiiiEEENS1_10collective13CollectiveMmaINS1_37MainloopSm90TmaGmmaWarpSpecializedFP8ILi4ENS5_IJNS4_1CILi2EEENSA_ILi1EEESC_EEENS1_35KernelTmaWarpSpecializedCooperativeEEENS5_IJNSA_ILi256EEENSA_ILi128EEESH_EEENS_12float_e5m2_tENS5_IJlSC_lEEESJ_SK_NS4_8TiledMMAINS4_8MMA_AtomIJNS4_4SM904GMMA31MMA_64x128x32_F32E5M2E5M2_SS_TNILNSO_7ScaleInE1ELSQ_1EEEEEENS4_6LayoutISD_NS5_IJSC_NSA_ILi0EEESU_EEEEENS5_IJNS4_10UnderscoreESX_SX_EEEEENS4_13SM90_TMA_LOADENS4_14ComposedLayoutINS4_7SwizzleILi3ELi4ELi3EEENS4_18smem_ptr_flag_bitsILi8EEENST_INS5_IJNSA_ILi8EEESH_EEENS5_IJSH_SC_EEEEEEEvNS4_8identityENS4_23SM90_TMA_LOAD_MULTICASTES1A_vS1B_EENS_8epilogue10collective6detail29Sm90TmaWarpSpecializedAdapterINS1F_15DefaultEpilogueISJ_SK_SK_NS1E_6thread17LinearCombinationISJ_Li1EffLNS1J_9ScaleType4KindE0ELNS_15FloatRoundStyleE2ESJ_EENS1_15EpilogueDefaultEEEEEvvEEEEvNT_6ParamsE --------------------------
	.section	.text._ZN7cutlass13device_kernelINS_4gemm6kernel13GemmUniversalIN4cute5tupleIJiiiiEEENS1_10collective13CollectiveMmaINS1_37MainloopSm90TmaGmmaWarpSpecializedFP8ILi4ENS5_IJNS4_1CILi2EEENSA_ILi1EEESC_EEENS1_35KernelTmaWarpSpecializedCooperativeEEENS5_IJNSA_ILi256EEENSA_ILi128EEESH_EEENS_12float_e5m2_tENS5_IJlSC_lEEESJ_SK_NS4_8TiledMMAINS4_8MMA_AtomIJNS4_4SM904GMMA31MMA_64x128x32_F32E5M2E5M2_SS_TNILNSO_7ScaleInE1ELSQ_1EEEEEENS4_6LayoutISD_NS5_IJSC_NSA_ILi0EEESU_EEEEENS5_IJNS4_10UnderscoreESX_SX_EEEEENS4_13SM90_TMA_LOADENS4_14ComposedLayoutINS4_7SwizzleILi3ELi4ELi3EEENS4_18smem_ptr_flag_bitsILi8EEENST_INS5_IJNSA_ILi8EEESH_EEENS5_IJSH_SC_EEEEEEEvNS4_8identityENS4_23SM90_TMA_LOAD_MULTICASTES1A_vS1B_EENS_8epilogue10collective6detail29Sm90TmaWarpSpecializedAdapterINS1F_15DefaultEpilogueISJ_SK_SK_NS1E_6thread17LinearCombinationISJ_Li1EffLNS1J_9ScaleType4KindE0ELNS_15FloatRoundStyleE2ESJ_EENS1_15EpilogueDefaultEEEEEvvEEEEvNT_6ParamsE,"ax",@progbits
	.align	128
.text._ZN7cutlass13device_kernelINS_4gemm6kernel13GemmUniversalIN4cute5tupleIJiiiiEEENS1_10collective13CollectiveMmaINS1_37MainloopSm90TmaGmmaWarpSpecializedFP8ILi4ENS5_IJNS4_1CILi2EEENSA_ILi1EEESC_EEENS1_35KernelTmaWarpSpecializedCooperativeEEENS5_IJNSA_ILi256EEENSA_ILi128EEESH_EEENS_12float_e5m2_tENS5_IJlSC_lEEESJ_SK_NS4_8TiledMMAINS4_8MMA_AtomIJNS4_4SM904GMMA31MMA_64x128x32_F32E5M2E5M2_SS_TNILNSO_7ScaleInE1ELSQ_1EEEEEENS4_6LayoutISD_NS5_IJSC_NSA_ILi0EEESU_EEEEENS5_IJNS4_10UnderscoreESX_SX_EEEEENS4_13SM90_TMA_LOADENS4_14ComposedLayoutINS4_7SwizzleILi3ELi4ELi3EEENS4_18smem_ptr_flag_bitsILi8EEENST_INS5_IJNSA_ILi8EEESH_EEENS5_IJSH_SC_EEEEEEEvNS4_8identityENS4_23SM90_TMA_LOAD_MULTICASTES1A_vS1B_EENS_8epilogue10collective6detail29Sm90TmaWarpSpecializedAdapterINS1F_15DefaultEpilogueISJ_SK_SK_NS1E_6thread17LinearCombinationISJ_Li1EffLNS1J_9ScaleType4KindE0ELNS_15FloatRoundStyleE2ESJ_EENS1_15EpilogueDefaultEEEEEvvEEEEvNT_6ParamsE:
        .type           _ZN7cutlass13device_kernelINS_4gemm6kernel13GemmUniversalIN4cute5tupleIJiiiiEEENS1_10collective13CollectiveMmaINS1_37MainloopSm90TmaGmmaWarpSpecializedFP8ILi4ENS5_IJNS4_1CILi2EEENSA_ILi1EEESC_EEENS1_35KernelTmaWarpSpecializedCooperativeEEENS5_IJNSA_ILi256EEENSA_ILi128EEESH_EEENS_12float_e5m2_tENS5_IJlSC_lEEESJ_SK_NS4_8TiledMMAINS4_8MMA_AtomIJNS4_4SM904GMMA31MMA_64x128x32_F32E5M2E5M2_SS_TNILNSO_7ScaleInE1ELSQ_1EEEEEENS4_6LayoutISD_NS5_IJSC_NSA_ILi0EEESU_EEEEENS5_IJNS4_10UnderscoreESX_SX_EEEEENS4_13SM90_TMA_LOADENS4_14ComposedLayoutINS4_7SwizzleILi3ELi4ELi3EEENS4_18smem_ptr_flag_bitsILi8EEENST_INS5_IJNSA_ILi8EEESH_EEENS5_IJSH_SC_EEEEEEEvNS4_8identityENS4_23SM90_TMA_LOAD_MULTICASTES1A_vS1B_EENS_8epilogue10collective6detail29Sm90TmaWarpSpecializedAdapterINS1F_15DefaultEpilogueISJ_SK_SK_NS1E_6thread17LinearCombinationISJ_Li1EffLNS1J_9ScaleType4KindE0ELNS_15FloatRoundStyleE2ESJ_EENS1_15EpilogueDefaultEEEEEvvEEEEvNT_6ParamsE,@function
        .size           _ZN7cutlass13device_kernelINS_4gemm6kernel13GemmUniversalIN4cute5tupleIJiiiiEEENS1_10collective13CollectiveMmaINS1_37MainloopSm90TmaGmmaWarpSpecializedFP8ILi4ENS5_IJNS4_1CILi2EEENSA_ILi1EEESC_EEENS1_35KernelTmaWarpSpecializedCooperativeEEENS5_IJNSA_ILi256EEENSA_ILi128EEESH_EEENS_12float_e5m2_tENS5_IJlSC_lEEESJ_SK_NS4_8TiledMMAINS4_8MMA_AtomIJNS4_4SM904GMMA31MMA_64x128x32_F32E5M2E5M2_SS_TNILNSO_7ScaleInE1ELSQ_1EEEEEENS4_6LayoutISD_NS5_IJSC_NSA_ILi0EEESU_EEEEENS5_IJNS4_10UnderscoreESX_SX_EEEEENS4_13SM90_TMA_LOADENS4_14ComposedLayoutINS4_7SwizzleILi3ELi4ELi3EEENS4_18smem_ptr_flag_bitsILi8EEENST_INS5_IJNSA_ILi8EEESH_EEENS5_IJSH_SC_EEEEEEEvNS4_8identityENS4_23SM90_TMA_LOAD_MULTICASTES1A_vS1B_EENS_8epilogue10collective6detail29Sm90TmaWarpSpecializedAdapterINS1F_15DefaultEpilogueISJ_SK_SK_NS1E_6thread17LinearCombinationISJ_Li1EffLNS1J_9ScaleType4KindE0ELNS_15FloatRoundStyleE2ESJ_EENS1_15EpilogueDefaultEEEEEvvEEEEvNT_6ParamsE,(.L_x_332 - _ZN7cutlass13device_kernelINS_4gemm6kernel13GemmUniversalIN4cute5tupleIJiiiiEEENS1_10collective13CollectiveMmaINS1_37MainloopSm90TmaGmmaWarpSpecializedFP8ILi4ENS5_IJNS4_1CILi2EEENSA_ILi1EEESC_EEENS1_35KernelTmaWarpSpecializedCooperativeEEENS5_IJNSA_ILi256EEENSA_ILi128EEESH_EEENS_12float_e5m2_tENS5_IJlSC_lEEESJ_SK_NS4_8TiledMMAINS4_8MMA_AtomIJNS4_4SM904GMMA31MMA_64x128x32_F32E5M2E5M2_SS_TNILNSO_7ScaleInE1ELSQ_1EEEEEENS4_6LayoutISD_NS5_IJSC_NSA_ILi0EEESU_EEEEENS5_IJNS4_10UnderscoreESX_SX_EEEEENS4_13SM90_TMA_LOADENS4_14ComposedLayoutINS4_7SwizzleILi3ELi4ELi3EEENS4_18smem_ptr_flag_bitsILi8EEENST_INS5_IJNSA_ILi8EEESH_EEENS5_IJSH_SC_EEEEEEEvNS4_8identityENS4_23SM90_TMA_LOAD_MULTICASTES1A_vS1B_EENS_8epilogue10collective6detail29Sm90TmaWarpSpecializedAdapterINS1F_15DefaultEpilogueISJ_SK_SK_NS1E_6thread17LinearCombinationISJ_Li1EffLNS1J_9ScaleType4KindE0ELNS_15FloatRoundStyleE2ESJ_EENS1_15EpilogueDefaultEEEEEvvEEEEvNT_6ParamsE)
        .other          _ZN7cutlass13device_kernelINS_4gemm6kernel13GemmUniversalIN4cute5tupleIJiiiiEEENS1_10collective13CollectiveMmaINS1_37MainloopSm90TmaGmmaWarpSpecializedFP8ILi4ENS5_IJNS4_1CILi2EEENSA_ILi1EEESC_EEENS1_35KernelTmaWarpSpecializedCooperativeEEENS5_IJNSA_ILi256EEENSA_ILi128EEESH_EEENS_12float_e5m2_tENS5_IJlSC_lEEESJ_SK_NS4_8TiledMMAINS4_8MMA_AtomIJNS4_4SM904GMMA31MMA_64x128x32_F32E5M2E5M2_SS_TNILNSO_7ScaleInE1ELSQ_1EEEEEENS4_6LayoutISD_NS5_IJSC_NSA_ILi0EEESU_EEEEENS5_IJNS4_10UnderscoreESX_SX_EEEEENS4_13SM90_TMA_LOADENS4_14ComposedLayoutINS4_7SwizzleILi3ELi4ELi3EEENS4_18smem_ptr_flag_bitsILi8EEENST_INS5_IJNSA_ILi8EEESH_EEENS5_IJSH_SC_EEEEEEEvNS4_8identityENS4_23SM90_TMA_LOAD_MULTICASTES1A_vS1B_EENS_8epilogue10collective6detail29Sm90TmaWarpSpecializedAdapterINS1F_15DefaultEpilogueISJ_SK_SK_NS1E_6thread17LinearCombinationISJ_Li1EffLNS1J_9ScaleType4KindE0ELNS_15FloatRoundStyleE2ESJ_EENS1_15EpilogueDefaultEEEEEvvEEEEvNT_6ParamsE,@"STO_CUDA_ENTRY STV_DEFAULT"
_ZN7cutlass13device_kernelINS_4gemm6kernel13GemmUniversalIN4cute5tupleIJiiiiEEENS1_10collective13CollectiveMmaINS1_37MainloopSm90TmaGmmaWarpSpecializedFP8ILi4ENS5_IJNS4_1CILi2EEENSA_ILi1EEESC_EEENS1_35KernelTmaWarpSpecializedCooperativeEEENS5_IJNSA_ILi256EEENSA_ILi128EEESH_EEENS_12float_e5m2_tENS5_IJlSC_lEEESJ_SK_NS4_8TiledMMAINS4_8MMA_AtomIJNS4_4SM904GMMA31MMA_64x128x32_F32E5M2E5M2_SS_TNILNSO_7ScaleInE1ELSQ_1EEEEEENS4_6LayoutISD_NS5_IJSC_NSA_ILi0EEESU_EEEEENS5_IJNS4_10UnderscoreESX_SX_EEEEENS4_13SM90_TMA_LOADENS4_14ComposedLayoutINS4_7SwizzleILi3ELi4ELi3EEENS4_18smem_ptr_flag_bitsILi8EEENST_INS5_IJNSA_ILi8EEESH_EEENS5_IJSH_SC_EEEEEEEvNS4_8identityENS4_23SM90_TMA_LOAD_MULTICASTES1A_vS1B_EENS_8epilogue10collective6detail29Sm90TmaWarpSpecializedAdapterINS1F_15DefaultEpilogueISJ_SK_SK_NS1E_6thread17LinearCombinationISJ_Li1EffLNS1J_9ScaleType4KindE0ELNS_15FloatRoundStyleE2ESJ_EENS1_15EpilogueDefaultEEEEEvvEEEEvNT_6ParamsE:
[----:B------:R-:W0:Y:S02]  /*0000*/  LDC R1, c[0x0][0x28] ;  /* 0x00000a00ff017b82 */ /* 0x000e240000000800 */
[----:B0-----:R-:W-:Y:S01]  /*0010*/  VIADD R1, R1, 0xffffff08 ;  /* 0xffffff0801017836 */ /* 0x001fe20000000000 */
[----:B------:R-:W0:Y:S01]  /*0020*/  S2R R4, SR_TID.X ;  /* 0x0000000000047919 */ /* 0x000e220000002100 */
[----:B------:R-:W-:Y:S01]  /*0030*/  ELECT P0, URZ, PT ;  /* 0x00000000003f782f */ /* 0x000fe20003800000 */
[----:B------:R-:W-:Y:S01]  /*0040*/  BSSY B0, `(.L_x_0) ;  /* 0x0000015000007945 */ /* 0x000fe20003800000 */
[--C-:B0-----:R-:W-:Y:S02]  /*0050*/  SHF.R.U32.HI R0, RZ, 0x5, R4.reuse ;  /* 0x00000005ff007819 */ /* 0x101fe40000011604 */
[----:B------:R-:W-:-:S03]  /*0060*/  SHF.R.U32.HI R2, RZ, 0x7, R4 ;  /* 0x00000007ff027819 */ /* 0x000fc60000011604 */
[----:B------:R-:W0:Y:S04]  /*0070*/  SHFL.IDX PT, R3, R0, RZ, 0x1f ;  /* 0x00001fff00037589 */ /* 0x000e2800000e0000 */
[----:B------:R-:W1:Y:S01]  /*0080*/  SHFL.IDX PT, R2, R2, RZ, 0x1f ;  /* 0x00001fff02027589 */ /* 0x000e6200000e0000 */
[----:B0-----:R-:W-:Y:S02]  /*0090*/  R2UR UR4, R3 ;  /* 0x00000000030472ca */ /* 0x001fe400000e0000 */
[----:B-1----:R-:W-:-:S11]  /*00a0*/  R2UR UR6, R2 ;  /* 0x00000000020672ca */ /* 0x002fd600000e0000 */
[----:B------:R-:W-:Y:S02]  /*00b0*/  USHF.R.S32.HI UR5, URZ, 0x1f, UR4 ;  /* 0x0000001f3f057899 */ /* 0x000fe40008011404 */
[----:B------:R-:W-:Y:S02]  /*00c0*/  ISETP.NE.OR P0, PT, RZ, UR4, !P0 ;  /* 0x00000004ff007c0c */ /* 0x000fe4000c705670 */
[----:B------:R-:W-:-:S04]  /*00d0*/  ULEA.HI UR5, UR5, UR4, URZ, 0x2 ;  /* 0x0000000405057291 */ /* 0x000fc8000f8f103f */
[----:B------:R-:W-:-:S04]  /*00e0*/  ULOP3.LUT UR5, UR5, 0xfffffffc, URZ, 0xc0, !UPT ;  /* 0xfffffffc05057892 */ /* 0x000fc8000f8ec03f */
[----:B------:R-:W-:-:S03]  /*00f0*/  UIADD3 UR8, UR4, -UR5, URZ ;  /* 0x8000000504087290 */ /* 0x000fc6000fffe03f */
[----:B------:R-:W-:Y:S09]  /*0100*/  @P0 BRA `(.L_x_1) ;  /* 0x0000000000200947 */ /* 0x000ff20003800000 */
[----:B------:R-:W-:Y:S02]  /*0110*/  ULDC.64 UR4, c[0x0][0x198] ;  /* 0x0000660000047ab9 */ /* 0x000fe40000000a00 */
[----:B------:R-:W-:Y:S02]  /*0120*/  UIADD3 UR10, UP0, UR4, 0xf0, URZ ;  /* 0x000000f0040a7890 */ /* 0x000fe4000ff1e03f */
[----:B------:R-:W-:Y:S02]  /*0130*/  UIADD3 UR4, UP1, UR4, 0x1f0, URZ ;  /* 0x000001f004047890 */ /* 0x000fe4000ff3e03f */
[----:B------:R-:W-:Y:S02]  /*0140*/  UIADD3.X UR11, URZ, UR5, URZ, UP0, !UPT ;  /* 0x000000053f0b7290 */ /* 0x000fe400087fe43f */
[----:B------:R-:W-:-:S07]  /*0150*/  UIADD3.X UR5, URZ, UR5, URZ, UP1, !UPT ;  /* 0x000000053f057290 */ /* 0x000fce0008ffe43f */
[----:B------:R0:W-:Y:S02]  /*0160*/  UTMACCTL.PF [UR10] ;  /* 0x000000000a0079b9 */ /* 0x0001e40008040000 */
[----:B------:R0:W-:Y:S02]  /*0170*/  UTMACCTL.PF [UR4] ;  /* 0x00000000040079b9 */ /* 0x0001e40008040000 */
[----:B0-----:R-:W-:Y:S01]  /*0180*/  NOP ;  /* 0x0000000000007918 */ /* 0x001fe20000000000 */
.L_x_1:
[----:B------:R-:W-:Y:S05]  /*0190*/  BSYNC B0 ;  /* 0x0000000000007941 */ /* 0x000fea0003800000 */
.L_x_0:
[----:B------:R-:W0:Y:S01]  /*01a0*/  SHFL.IDX PT, R3, R0, RZ, 0x1f ;  /* 0x00001fff00037589 */ /* 0x000e2200000e0000 */
[----:B------:R-:W-:Y:S01]  /*01b0*/  UISETP.NE.AND UP0, UPT, UR8, 0x3, UPT ;  /* 0x000000030800788c */ /* 0x000fe2000bf05270 */
[----:B------:R-:W-:Y:S01]  /*01c0*/  ISETP.NE.AND P1, PT, RZ, UR6, PT ;  /* 0x00000006ff007c0c */ /* 0x000fe2000bf25270 */
[----:B------:R-:W-:Y:S02]  /*01d0*/  UIADD3 UR10, UR6, -0x1, URZ ;  /* 0xffffffff060a7890 */ /* 0x000fe4000fffe03f */
[----:B------:R-:W-:Y:S02]  /*01e0*/  UISETP.EQ.OR UP0, UPT, UR8, URZ, !UP0 ;  /* 0x0000003f0800728c */ /* 0x000fe4000c702670 */
[----:B------:R-:W-:Y:S02]  /*01f0*/  UISETP.GE.U32.AND UP1, UPT, UR10, 0x2, UPT ;  /* 0x000000020a00788c */ /* 0x000fe4000bf26070 */
[----:B------:R-:W-:-:S04]  /*0200*/  UISETP.EQ.AND UP0, UPT, UR6, URZ, UP0 ;  /* 0x0000003f0600728c */ /* 0x000fc80008702270 */
[----:B------:R-:W-:-:S04]  /*0210*/  USEL UR13, URZ, 0x1, !UP0 ;  /* 0x000000013f0d7887 */ /* 0x000fc8000c000000 */
[----:B------:R-:W-:Y:S01]  /*0220*/  USEL UR13, UR13, 0x2, UP1 ;  /* 0x000000020d0d7887 */ /* 0x000fe20008800000 */
[----:B0-----:R-:W-:-:S13]  /*0230*/  ISETP.NE.AND P0, PT, R3, RZ, PT ;  /* 0x000000ff0300720c */ /* 0x001fda0003f05270 */
[----:B------:R-:W-:Y:S05]  /*0240*/  @P0 BRA `(.L_x_2) ;  /* 0x0000000000580947 */ /* 0x000fea0003800000 */
[----:B------:R-:W0:Y:S01]  /*0250*/  S2UR UR9, SR_CgaCtaId ;  /* 0x00000000000979c3 */ /* 0x000e220000008800 */
[----:B------:R-:W-:Y:S01]  /*0260*/  UMOV UR4, 0x400 ;  /* 0x0000040000047882 */ /* 0x000fe20000000000 */
[----:B------:R-:W-:Y:S01]  /*0270*/  UMOV UR5, 0x1 ;  /* 0x0000000100057882 */ /* 0x000fe20000000000 */
[----:B------:R-:W-:Y:S01]  /*0280*/  UMOV UR6, 0x4 ;  /* 0x0000000400067882 */ /* 0x000fe20000000000 */
[----:B------:R-:W-:Y:S01]  /*0290*/  ELECT P0, URZ, PT ;  /* 0x00000000003f782f */ /* 0x000fe20003800000 */
[----:B------:R-:W-:-:S04]  /*02a0*/  UIADD3 UR6, -UR6, 0x100000, URZ ;  /* 0x0010000006067890 */ /* 0x000fc8000fffe13f */
[----:B------:R-:W-:Y:S02]  /*02b0*/  USHF.L.U32 UR7, UR6, 0xb, URZ ;  /* 0x0000000b06077899 */ /* 0x000fe4000800063f */
[----:B------:R-:W-:Y:S02]  /*02c0*/  USHF.L.U32 UR6, UR6, 0x1, URZ ;  /* 0x0000000106067899 */ /* 0x000fe4000800063f */
[----:B0-----:R-:W-:Y:S02]  /*02d0*/  ULEA UR9, UR9, UR4, 0x18 ;  /* 0x0000000409097291 */ /* 0x001fe4000f8ec03f */
[----:B------:R-:W-:-:S04]  /*02e0*/  UIADD3 UR4, -UR5, 0x100000, URZ ;  /* 0x0010000005047890 */ /* 0x000fc8000fffe13f */
[----:B------:R-:W-:Y:S02]  /*02f0*/  USHF.L.U32 UR5, UR4, 0xb, URZ ;  /* 0x0000000b04057899 */ /* 0x000fe4000800063f */
[----:B------:R-:W-:Y:S01]  /*0300*/  USHF.L.U32 UR4, UR4, 0x1, URZ ;  /* 0x0000000104047899 */ /* 0x000fe2000800063f */
[----:B------:R-:W0:Y:S11]  /*0310*/  FENCE.VIEW.ASYNC.S ;  /* 0x00000000000073c6 */ /* 0x000e360000000000 */
[----:B0-----:R0:W1:Y:S01]  /*0320*/  SYNCS.EXCH.64 URZ, [UR9], UR4 ;  /* 0x00000004093f75b2 */ /* 0x0010620008000100 */
[----:B------:R0:W2:Y:S01]  /*0330*/  SYNCS.EXCH.64 URZ, [UR9+0x20], UR6 ;  /* 0x00002006093f75b2 */ /* 0x0000a20008000100 */
[----:B------:R0:W3:Y:S01]  /*0340*/  SYNCS.EXCH.64 URZ, [UR9+0x8], UR4 ;  /* 0x00000804093f75b2 */ /* 0x0000e20008000100 */
[----:B------:R0:W4:Y:S01]  /*0350*/  SYNCS.EXCH.64 URZ, [UR9+0x28], UR6 ;  /* 0x00002806093f75b2 */ /* 0x0001220008000100 */
[----:B------:R0:W0:Y:S01]  /*0360*/  SYNCS.EXCH.64 URZ, [UR9+0x10], UR4 ;  /* 0x00001004093f75b2 */ /* 0x0000220008000100 */
[----:B------:R0:W0:Y:S01]  /*0370*/  SYNCS.EXCH.64 URZ, [UR9+0x30], UR6 ;  /* 0x00003006093f75b2 */ /* 0x0000220008000100 */
[----:B------:R0:W0:Y:S01]  /*0380*/  SYNCS.EXCH.64 URZ, [UR9+0x18], UR4 ;  /* 0x00001804093f75b2 */ /* 0x0000220008000100 */
[----:B------:R0:W0:Y:S01]  /*0390*/  SYNCS.EXCH.64 URZ, [UR9+0x38], UR6 ;  /* 0x00003806093f75b2 */ /* 0x0000220008000100 */
[----:B------:R-:W-:Y:S01]  /*03a0*/  NOP ;  /* 0x0000000000007918 */ /* 0x000fe20000000000 */
.L_x_2:
[----:B------:R-:W-:Y:S01]  /*03b0*/  SHF.R.S32.HI R2, RZ, 0x1f, R4 ;  /* 0x0000001fff027819 */ /* 0x000fe20000011404 */
[----:B------:R-:W5:Y:S01]  /*03c0*/  SHFL.IDX PT, R0, R0, RZ, 0x1f ;  /* 0x00001fff00007589 */ /* 0x000f6200000e0000 */
[----:B0-----:R-:W0:Y:S01]  /*03d0*/  S2UR UR9, SR_CTAID.X ;  /* 0x00000000000979c3 */ /* 0x001e220000002500 */
[----:B------:R-:W-:Y:S02]  /*03e0*/  ELECT P0, URZ, PT ;  /* 0x00000000003f782f */ /* 0x000fe40003800000 */
[----:B------:R-:W-:Y:S01]  /*03f0*/  LEA.HI R2, R2, R4, RZ, 0x7 ;  /* 0x0000000402027211 */ /* 0x000fe200078f38ff */
[----:B------:R-:W-:Y:S01]  /*0400*/  ULDC UR4, c[0x0][0x150] ;  /* 0x0000540000047ab9 */ /* 0x000fe20000000800 */
[----:B------:R-:W-:Y:S01]  /*0410*/  SHF.R.S32.HI R6, RZ, 0x1f, R3 ;  /* 0x0000001fff067819 */ /* 0x000fe20000011403 */
[----:B------:R-:W-:Y:S01]  /*0420*/  NOP ;  /* 0x0000000000007918 */ /* 0x000fe20000000000 */
[----:B------:R-:W-:Y:S01]  /*0430*/  LOP3.LUT R2, R2, 0xffffff80, RZ, 0xc0, !PT ;  /* 0xffffff8002027812 */ /* 0x000fe200078ec0ff */
[----:B------:R-:W-:Y:S01]  /*0440*/  NOP ;  /* 0x0000000000007918 */ /* 0x000fe20000000000 */
[----:B------:R-:W-:Y:S01]  /*0450*/  LEA.HI R6, R6, R3, RZ, 0x2 ;  /* 0x0000000306067211 */ /* 0x000fe200078f10ff */
[----:B------:R-:W1:Y:S02]  /*0460*/  LDC R8, c[0x0][0x144] ;  /* 0x00005100ff087b82 */ /* 0x000e640000000800 */
[----:B------:R-:W-:Y:S01]  /*0470*/  IMAD.IADD R4, R4, 0x1, -R2 ;  /* 0x0000000104047824 */ /* 0x000fe200078e0a02 */
[----:B------:R-:W-:Y:S01]  /*0480*/  LOP3.LUT R6, R6, 0x3ffffffc, RZ, 0xc0, !PT ;  /* 0x3ffffffc06067812 */ /* 0x000fe200078ec0ff */
[----:B------:R-:W2:Y:S03]  /*0490*/  S2R R2, SR_CTAID.Y ;  /* 0x0000000000027919 */ /* 0x000ea60000002600 */
[----:B------:R-:W-:Y:S01]  /*04a0*/  SHF.R.S32.HI R5, RZ, 0x1f, R4 ;  /* 0x0000001fff057819 */ /* 0x000fe20000011404 */
[----:B------:R-:W-:Y:S01]  /*04b0*/  IMAD.IADD R6, R3, 0x1, -R6 ;  /* 0x0000000103067824 */ /* 0x000fe200078e0a06 */
[----:B------:R-:W3:Y:S02]  /*04c0*/  LDC R11, c[0x0][0x148] ;  /* 0x00005200ff0b7b82 */ /* 0x000ee40000000800 */
[----:B------:R-:W-:-:S02]  /*04d0*/  LEA.HI R5, R5, R4, RZ, 0x3 ;  /* 0x0000000405057211 */ /* 0x000fc400078f18ff */
[----:B-----5:R-:W-:Y:S02]  /*04e0*/  ISETP.NE.OR P0, PT, R0, RZ, !P0 ;  /* 0x000000ff0000720c */ /* 0x020fe40004705670 */
[--C-:B------:R-:W-:Y:S02]  /*04f0*/  SHF.R.S32.HI R0, RZ, 0x3, R5.reuse ;  /* 0x00000003ff007819 */ /* 0x100fe40000011405 */
[----:B------:R-:W-:Y:S02]  /*0500*/  SHF.R.S32.HI R5, RZ, 0x1f, R5 ;  /* 0x0000001fff057819 */ /* 0x000fe40000011405 */
[----:B0-----:R-:W-:Y:S02]  /*0510*/  I2FP.F32.U32 R7, UR9 ;  /* 0x0000000900077c45 */ /* 0x001fe40008201000 */
[----:B------:R-:W-:-:S03]  /*0520*/  LEA.HI R5, R5, R0, RZ, 0x2 ;  /* 0x0000000005057211 */ /* 0x000fc600078f10ff */
[----:B------:R-:W-:Y:S01]  /*0530*/  FMUL R7, R7, UR4 ;  /* 0x0000000407077c20 */ /* 0x000fe20008400000 */
[----:B------:R-:W-:Y:S01]  /*0540*/  LOP3.LUT R5, R5, 0xfffffffc, RZ, 0xc0, !PT ;  /* 0xfffffffc05057812 */ /* 0x000fe200078ec0ff */
[----:B------:R-:W-:Y:S01]  /*0550*/  VOTEU.ALL UP0, P0 ;  /* 0x00000000003f7886 */ /* 0x000fe20000000000 */
[----:B------:R-:W-:Y:S01]  /*0560*/  ULDC UR4, c[0x0][0x154] ;  /* 0x0000550000047ab9 */ /* 0x000fe20000000800 */
[----:B------:R-:W-:Y:S02]  /*0570*/  VOTEU.ALL UP1, P0 ;  /* 0x00000000003f7886 */ /* 0x000fe40000020000 */
[----:B------:R-:W0:Y:S01]  /*0580*/  F2I.U32.TRUNC.NTZ R7, R7 ;  /* 0x0000000700077305 */ /* 0x000e22000020f000 */
[----:B------:R-:W-:Y:S01]  /*0590*/  IMAD.IADD R5, R0, 0x1, -R5 ;  /* 0x0000000100057824 */ /* 0x000fe200078e0a05 */
[----:B------:R-:W5:Y:S01]  /*05a0*/  @!UP0 S2UR UR7, SR_CgaCtaId ;  /* 0x00000000000789c3 */ /* 0x000f620000008800 */
[----:B------:R-:W-:Y:S02]  /*05b0*/  @!UP0 UMOV UR6, 0x400 ;  /* 0x0000040000068882 */ /* 0x000fe40000000000 */
[----:B------:R-:W-:Y:S01]  /*05c0*/  IMAD R5, R6, 0x4, R5 ;  /* 0x0000000406057824 */ /* 0x000fe200078e0205 */
[----:B--2---:R-:W-:-:S04]  /*05d0*/  I2FP.F32.U32 R9, R2 ;  /* 0x0000000200097245 */ /* 0x004fc80000201000 */
[----:B------:R-:W-:Y:S01]  /*05e0*/  LEA.HI R0, R5, R5, RZ, 0x1 ;  /* 0x0000000505007211 */ /* 0x000fe200078f08ff */
[----:B------:R-:W-:Y:S01]  /*05f0*/  FMUL R9, R9, UR4 ;  /* 0x0000000409097c20 */ /* 0x000fe20008400000 */
[----:B------:R-:W-:Y:S02]  /*0600*/  UMOV UR4, 0x20 ;  /* 0x0000002000047882 */ /* 0x000fe40000000000 */
[----:B------:R-:W-:Y:S01]  /*0610*/  LOP3.LUT R6, R0, 0xfffffffe, RZ, 0xc0, !PT ;  /* 0xfffffffe00067812 */ /* 0x000fe200078ec0ff */
[----:B0-----:R-:W-:Y:S01]  /*0620*/  IMAD.MOV R13, RZ, RZ, -R7 ;  /* 0x000000ffff0d7224 */ /* 0x001fe200078e0a07 */
[----:B------:R-:W-:-:S04]  /*0630*/  @!UP0 UIADD3 UR4, -UR4, 0x100000, URZ ;  /* 0x0010000004048890 */ /* 0x000fc8000fffe13f */
[----:B------:R-:W-:Y:S02]  /*0640*/  @!UP0 USHF.L.U32 UR5, UR4, 0xb, URZ ;  /* 0x0000000b04058899 */ /* 0x000fe4000800063f */
[----:B------:R-:W-:Y:S01]  /*0650*/  @!UP0 USHF.L.U32 UR4, UR4, 0x1, URZ ;  /* 0x0000000104048899 */ /* 0x000fe2000800063f */
[----:B------:R-:W0:Y:S01]  /*0660*/  F2I.U32.TRUNC.NTZ R9, R9 ;  /* 0x0000000900097305 */ /* 0x000e22000020f000 */
[----:B-1----:R-:W-:Y:S02]  /*0670*/  IMAD R0, R8, R13, UR9 ;  /* 0x0000000908007e24 */ /* 0x002fe4000f8e020d */
[C---:B------:R-:W-:Y:S02]  /*0680*/  IMAD.IADD R7, R5.reuse, 0x1, -R6 ;  /* 0x0000000105077824 */ /* 0x040fe400078e0a06 */
[----:B------:R-:W-:-:S03]  /*0690*/  IMAD.SHL.U32 R6, R5, 0x4, RZ ;  /* 0x0000000405067824 */ /* 0x000fc600078e00ff */
[----:B------:R-:W-:Y:S01]  /*06a0*/  ISETP.NE.AND P2, PT, R7, R0, PT ;  /* 0x000000000700720c */ /* 0x000fe20003f45270 */
[----:B-----5:R-:W-:Y:S01]  /*06b0*/  @!UP0 ULEA UR6, UR7, UR6, 0x18 ;  /* 0x0000000607068291 */ /* 0x020fe2000f8ec03f */
[----:B------:R-:W-:Y:S01]  /*06c0*/  LOP3.LUT R10, R5, 0xc, R6, 0x78, !PT ;  /* 0x0000000c050a7812 */ /* 0x000fe200078e7806 */
[----:B------:R-:W1:Y:S01]  /*06d0*/  LDC R7, c[0x0][0x140] ;  /* 0x00005000ff077b82 */ /* 0x000e620000000800 */
[----:B------:R-:W-:Y:S01]  /*06e0*/  VOTEU.ALL UP0, P0 ;  /* 0x00000000003f7886 */ /* 0x000fe20000000000 */
[----:B------:R-:W-:Y:S01]  /*06f0*/  LOP3.LUT P0, RZ, R4, 0x7, RZ, 0xc0, !PT ;  /* 0x0000000704ff7812 */ /* 0x000fe2000780c0ff */
[----:B0-----:R-:W-:Y:S01]  /*0700*/  IMAD.MOV R12, RZ, RZ, -R9 ;  /* 0x000000ffff0c7224 */ /* 0x001fe200078e0a09 */
[----:B------:R0:W-:Y:S01]  /*0710*/  STL [R1+0x74], R10 ;  /* 0x0000740a01007387 */ /* 0x0001e20000100800 */
[----:B------:R-:W-:Y:S01]  /*0720*/  IMAD.MOV.U32 R4, RZ, RZ, 0x1 ;  /* 0x00000001ff047424 */ /* 0x000fe200078e00ff */
[----:B------:R-:W-:Y:S01]  /*0730*/  ISETP.LT.U32.AND P0, PT, R10, 0x2, !P0 ;  /* 0x000000020a00780c */ /* 0x000fe20004701070 */
[----:B---3--:R-:W-:-:S03]  /*0740*/  IMAD R6, R11, R12, R2 ;  /* 0x0000000c0b067224 */ /* 0x008fc600078e0202 */
[----:B------:R-:W-:Y:S01]  /*0750*/  @P2 LEA.HI R5, R10, R10, RZ, 0x1 ;  /* 0x0000000a0a052211 */ /* 0x000fe200078f08ff */
[----:B------:R-:W2:Y:S02]  /*0760*/  FENCE.VIEW.ASYNC.S ;  /* 0x00000000000073c6 */ /* 0x000ea40000000000 */
[----:B--2---:R0:W2:Y:S01]  /*0770*/  @!UP0 SYNCS.EXCH.64 URZ, [UR6+0x50], UR4 ;  /* 0x00005004063f85b2 */ /* 0x0040a20008000100 */
[----:B------:R-:W-:-:S04]  /*0780*/  @P2 SHF.R.S32.HI R5, RZ, 0x1, R5 ;  /* 0x00000001ff052819 */ /* 0x000fc80000011405 */
[----:B------:R-:W-:Y:S02]  /*0790*/  @P2 ISETP.NE.AND P3, PT, R5, R6, PT ;  /* 0x000000060500220c */ /* 0x000fe40003f65270 */
[----:B------:R-:W-:Y:S02]  /*07a0*/  SEL R5, RZ, 0x1, !P0 ;  /* 0x00000001ff057807 */ /* 0x000fe40004000000 */
[----:B------:R-:W-:Y:S02]  /*07b0*/  @P2 SEL R4, RZ, 0x1, P3 ;  /* 0x00000001ff042807 */ /* 0x000fe40001800000 */
[----:B-1----:R-:W-:Y:S02]  /*07c0*/  ISETP.EQ.U32.AND P5, PT, R7, 0x1, PT ;  /* 0x000000010700780c */ /* 0x002fe40003fa2070 */
[----:B------:R-:W-:Y:S01]  /*07d0*/  LOP3.LUT R4, R4, R5, RZ, 0xc0, !PT ;  /* 0x0000000504047212 */ /* 0x000fe200078ec0ff */
[----:B------:R0:W1:Y:S01]  /*07e0*/  @!UP1 SYNCS.EXCH.64 URZ, [UR6+0x58], UR4 ;  /* 0x00005804063f95b2 */ /* 0x0000620008000100 */
[----:B------:R-:W-:-:S03]  /*07f0*/  NOP ;  /* 0x0000000000007918 */ /* 0x000fc60000000000 */
[----:B------:R0:W-:Y:S06]  /*0800*/  STL [R1+0x70], R4 ;  /* 0x0000700401007387 */ /* 0x0001ec0000100800 */
[----:B--2---:R-:W-:Y:S05]  /*0810*/  @!P5 BRA `(.L_x_3) ;  /* 0x000000000008d947 */ /* 0x004fea0003800000 */
[----:B-1--4-:R-:W-:Y:S01]  /*0820*/  UCGABAR_ARV ;  /* 0x00000000000079c7 */ /* 0x012fe20008000000 */
[----:B------:R-:W-:Y:S05]  /*0830*/  BRA `(.L_x_4) ;  /* 0x0000000000047947 */ /* 0x000fea0003800000 */
.L_x_3:
[----:B-1--4-:R-:W-:Y:S01]  /*0840*/  NOP ;  /* 0x0000000000007918 */ /* 0x012fe20000000000 */
.L_x_4:
[----:B------:R-:W1:Y:S01]  /*0850*/  LDC R3, c[0x0][0x65c] ;  /* 0x00019700ff037b82 */ /* 0x000e620000000800 */
[----:B0-----:R-:W-:Y:S02]  /*0860*/  IMAD.U32 R4, RZ, RZ, UR9 ;  /* 0x00000009ff047e24 */ /* 0x001fe4000f8e00ff */
[----:B------:R-:W-:Y:S01]  /*0870*/  IMAD.MOV.U32 R5, RZ, RZ, RZ ;  /* 0x000000ffff057224 */ /* 0x000fe200078e00ff */
[----:B-1----:R-:W-:-:S13]  /*0880*/  ISETP.NE.AND P4, PT, R3, 0x1, PT ;  /* 0x000000010300780c */ /* 0x002fda0003f85270 */
[----:B------:R-:W0:Y:S01]  /*0890*/  @P4 LDC R7, c[0x0][0x10] ;  /* 0x00000400ff074b82 */ /* 0x000e220000000800 */
[----:B------:R-:W-:Y:S02]  /*08a0*/  @P4 IMAD.MOV.U32 R3, RZ, RZ, RZ ;  /* 0x000000ffff034224 */ /* 0x000fe400078e00ff */
[----:B------:R-:W-:-:S05]  /*08b0*/  @P4 IMAD.MOV.U32 R13, RZ, RZ, RZ ;  /* 0x000000ffff0d4224 */ /* 0x000fca00078e00ff */
[----:B------:R-:W1:Y:S01]  /*08c0*/  @!P4 LDC R9, c[0x0][0xc] ;  /* 0x00000300ff09cb82 */ /* 0x000e620000000800 */
[----:B0-----:R-:W-:-:S04]  /*08d0*/  @P4 IMAD.WIDE.U32 R6, R7, UR9, R2 ;  /* 0x0000000907064c25 */ /* 0x001fc8000f8e0002 */
[----:B------:R-:W-:Y:S02]  /*08e0*/  @P4 IMAD.MOV.U32 R19, RZ, RZ, R6 ;  /* 0x000000ffff134224 */ /* 0x000fe400078e0006 */
[----:B------:R-:W-:Y:S02]  /*08f0*/  @P4 IMAD.IADD R23, R7, 0x1, R13 ;  /* 0x0000000107174824 */ /* 0x000fe400078e020d */
[----:B-1----:R-:W-:-:S04]  /*0900*/  @!P4 IMAD.WIDE.U32 R4, R2, R9, R4 ;  /* 0x000000090204c225 */ /* 0x002fc800078e0004 */
[----:B------:R-:W-:Y:S02]  /*0910*/  @!P4 IMAD.MOV.U32 R19, RZ, RZ, R4 ;  /* 0x000000ffff13c224 */ /* 0x000fe400078e0004 */
[----:B------:R-:W-:-:S03]  /*0920*/  @!P4 IMAD.MOV.U32 R23, RZ, RZ, R5 ;  /* 0x000000ffff17c224 */ /* 0x000fc600078e0005 */
[----:B------:R0:W-:Y:S04]  /*0930*/  STL [R1+0x7c], R19 ;  /* 0x00007c1301007387 */ /* 0x0001e80000100800 */
[----:B------:R0:W-:Y:S01]  /*0940*/  STL [R1+0x78], R23 ;  /* 0x0000781701007387 */ /* 0x0001e20000100800 */
[----:B------:R-:W-:Y:S05]  /*0950*/  @!P5 BRA `(.L_x_5) ;  /* 0x00000000000cd947 */ /* 0x000fea0003800000 */
[----:B------:R-:W-:Y:S01]  /*0960*/  UCGABAR_WAIT ;  /* 0x0000000000007dc7 */ /* 0x000fe20008000000 */
[----:B------:R-:W-:Y:S01]  /*0970*/  CCTL.IVALL ;  /* 0x00000000ff00798f */ /* 0x000fe20002000000 */
[----:B------:R-:W-:Y:S05]  /*0980*/  BRA `(.L_x_6) ;  /* 0x0000000000047947 */ /* 0x000fea0003800000 */
.L_x_5:
[----:B------:R-:W-:Y:S06]  /*0990*/  BAR.SYNC.DEFER_BLOCKING 0x0 ;  /* 0x0000000000007b1d */ /* 0x000fec0000010000 */
.L_x_6:
[----:B------:R-:W-:Y:S05]  /*09a0*/  @!P1 BRA `(.L_x_7) ;  /* 0x000000e400989947 */ /* 0x000fea0003800000 */
[----:B------:R-:W-:-:S06]  /*09b0*/  UISETP.GT.U32.AND UP0, UPT, UR10, 0x1, UPT ;  /* 0x000000010a00788c */ /* 0x000fcc000bf04070 */
[----:B------:R-:W-:-:S13]  /*09c0*/  PLOP3.LUT P0, PT, PT, PT, UP0, 0x80, 0x0 ;  /* 0x000000000000781c */ /* 0x000fda0003f0f008 */
[----:B------:R-:W-:Y:S05]  /*09d0*/  @P0 EXIT ;  /* 0x000000000000094d */ /* 0x000fea0003800000 */
[----:B------:R-:W-:Y:S01]  /*09e0*/  IMAD.MOV.U32 R6, RZ, RZ, -0x1 ;  /* 0xffffffffff067424 */ /* 0x000fe200078e00ff */
[----:B------:R-:W-:Y:S01]  /*09f0*/  ULDC.64 UR4, c[0x0][0x650] ;  /* 0x0001940000047ab9 */ /* 0x000fe20000000a00 */
[----:B------:R-:W-:Y:S01]  /*0a00*/  IMAD.MOV.U32 R5, RZ, RZ, -0x1 ;  /* 0xffffffffff057424 */ /* 0x000fe200078e00ff */
[----:B------:R-:W-:Y:S01]  /*0a10*/  ISETP.GE.U32.AND P0, PT, R19, UR4, PT ;  /* 0x0000000413007c0c */ /* 0x000fe2000bf06070 */
[----:B------:R-:W-:Y:S01]  /*0a20*/  UMOV UR12, 0xffffffff ;  /* 0xffffffff000c7882 */ /* 0x000fe20000000000 */
[----:B------:R1:W-:Y:S01]  /*0a30*/  STL [R1+0x84], R6 ;  /* 0x0000840601007387 */ /* 0x0003e20000100800 */
[----:B------:R-:W-:Y:S02]  /*0a40*/  PRMT R4, RZ, 0x7610, R4 ;  /* 0x00007610ff047816 */ /* 0x000fe40000000004 */
[----:B------:R-:W-:Y:S01]  /*0a50*/  ISETP.GE.U32.AND.EX P0, PT, R23, UR5, PT, P0 ;  /* 0x0000000517007c0c */ /* 0x000fe2000bf06100 */
[----:B------:R1:W-:-:S12]  /*0a60*/  STL [R1+0x80], R5 ;  /* 0x0000800501007387 */ /* 0x0003d80000100800 */
[----:B-1----:R-:W-:Y:S05]  /*0a70*/  @P0 BRA `(.L_x_8) ;  /* 0x0000000400380947 */ /* 0x002fea0003800000 */
[----:B------:R-:W1:Y:S01]  /*0a80*/  LDC.64 R14, c[0x0][0x628] ;  /* 0x00018a00ff0e7b82 */ /* 0x000e620000000a00 */
[----:B------:R-:W-:Y:S02]  /*0a90*/  IMAD.MOV.U32 R4, RZ, RZ, R19 ;  /* 0x000000ffff047224 */ /* 0x000fe400078e0013 */
[----:B------:R-:W-:-:S05]  /*0aa0*/  IMAD.MOV.U32 R5, RZ, RZ, R23 ;  /* 0x000000ffff057224 */ /* 0x000fca00078e0017 */
[----:B------:R-:W2:Y:S08]  /*0ab0*/  LDC R10, c[0x0][0x630] ;  /* 0x00018c00ff0a7b82 */ /* 0x000eb00000000800 */
[----:B------:R-:W3:Y:S01]  /*0ac0*/  LDC.64 R16, c[0x0][0x620] ;  /* 0x00018800ff107b82 */ /* 0x000ee20000000a00 */
[----:B-1----:R-:W-:-:S04]  /*0ad0*/  ISETP.NE.U32.AND P0, PT, R14, RZ, PT ;  /* 0x000000ff0e00720c */ /* 0x002fc80003f05070 */
[----:B------:R-:W-:-:S13]  /*0ae0*/  ISETP.NE.AND.EX P0, PT, R15, RZ, PT, P0 ;  /* 0x000000ff0f00720c */ /* 0x000fda0003f05300 */
[----:B--23--:R-:W-:Y:S05]  /*0af0*/  @!P0 BRA `(.L_x_9) ;  /* 0x0000000000288947 */ /* 0x00cfea0003800000 */
[----:B------:R-:W1:Y:S02]  /*0b00*/  LDC R9, c[0x0][0x634] ;  /* 0x00018d00ff097b82 */ /* 0x000e640000000800 */
[----:B-1----:R-:W-:-:S05]  /*0b10*/  IADD3 R9, P0, R19, R9, RZ ;  /* 0x0000000913097210 */ /* 0x002fca0007f1e0ff */
[----:B------:R-:W-:-:S04]  /*0b20*/  IMAD.X R13, RZ, RZ, R23, P0 ;  /* 0x000000ffff0d7224 */ /* 0x000fc800000e0617 */
[----:B------:R-:W-:-:S04]  /*0b30*/  IMAD.WIDE.U32 R4, R13, R14, RZ ;  /* 0x0000000e0d047225 */ /* 0x000fc800078e00ff */
[----:B------:R-:W-:-:S04]  /*0b40*/  IMAD.WIDE.U32 R6, P0, R9, R15, R4 ;  /* 0x0000000f09067225 */ /* 0x000fc80007800004 */
[----:B------:R-:W-:-:S04]  /*0b50*/  IMAD.WIDE.U32 R4, R9, R14, RZ ;  /* 0x0000000e09047225 */ /* 0x000fc800078e00ff */
[----:B------:R-:W-:Y:S01]  /*0b60*/  IMAD.X R9, RZ, RZ, RZ, P0 ;  /* 0x000000ffff097224 */ /* 0x000fe200000e06ff */
[----:B------:R-:W-:Y:S01]  /*0b70*/  IADD3 RZ, P0, R5, R6, RZ ;  /* 0x0000000605ff7210 */ /* 0x000fe20007f1e0ff */
[----:B------:R-:W-:-:S04]  /*0b80*/  IMAD.MOV.U32 R8, RZ, RZ, R7 ;  /* 0x000000ffff087224 */ /* 0x000fc800078e0007 */
[----:B------:R-:W-:-:S08]  /*0b90*/  IMAD.WIDE.U32.X R4, R13, R15, R8, P0 ;  /* 0x0000000f0d047225 */ /* 0x000fd000000e0408 */
.L_x_9:
[----:B------:R-:W1:Y:S01]  /*0ba0*/  LDC.64 R20, c[0x0][0x640] ;  /* 0x00019000ff147b82 */ /* 0x000e620000000a00 */
[-C--:B------:R-:W-:Y:S01]  /*0bb0*/  SHF.R.U64 R22, R4, R10.reuse, R5 ;  /* 0x0000000a04167219 */ /* 0x080fe20000001205 */
[----:B------:R-:W-:Y:S01]  /*0bc0*/  IMAD.MOV.U32 R4, RZ, RZ, R19 ;  /* 0x000000ffff047224 */ /* 0x000fe200078e0013 */
[----:B------:R-:W-:Y:S01]  /*0bd0*/  SHF.R.U32.HI R3, RZ, R10, R5 ;  /* 0x0000000aff037219 */ /* 0x000fe20000011605 */
[----:B------:R-:W-:Y:S01]  /*0be0*/  IMAD.MOV.U32 R5, RZ, RZ, R23 ;  /* 0x000000ffff057224 */ /* 0x000fe200078e0017 */
[----:B------:R-:W-:Y:S01]  /*0bf0*/  IADD3 R7, P0, RZ, -R22, RZ ;  /* 0x80000016ff077210 */ /* 0x000fe20007f1e0ff */
[----:B0-----:R-:W-:Y:S02]  /*0c00*/  IMAD R23, R11, R12, R2 ;  /* 0x0000000c0b177224 */ /* 0x001fe400078e0202 */
[----:B------:R-:W0:Y:S01]  /*0c10*/  LDC R8, c[0x0][0x618] ;  /* 0x00018600ff087b82 */ /* 0x000e220000000800 */
[----:B------:R-:W-:Y:S02]  /*0c20*/  IMAD.MOV.U32 R11, RZ, RZ, 0x1 ;  /* 0x00000001ff0b7424 */ /* 0x000fe400078e00ff */
[----:B------:R-:W-:-:S02]  /*0c30*/  IMAD.X R3, RZ, RZ, ~R3, P0 ;  /* 0x000000ffff037224 */ /* 0x000fc400000e0e03 */
[----:B------:R-:W-:-:S03]  /*0c40*/  IMAD.WIDE.U32 R4, R7, R16, R4 ;  /* 0x0000001007047225 */ /* 0x000fc600078e0004 */
[----:B------:R-:W2:Y:S01]  /*0c50*/  LDC R14, c[0x0][0x608] ;  /* 0x00018200ff0e7b82 */ /* 0x000ea20000000800 */
[----:B------:R-:W-:-:S04]  /*0c60*/  IMAD R6, R3, R16, RZ ;  /* 0x0000001003067224 */ /* 0x000fc800078e02ff */
[----:B------:R-:W-:-:S03]  /*0c70*/  IMAD R3, R7, R17, R6 ;  /* 0x0000001107037224 */ /* 0x000fc600078e0206 */
[----:B------:R-:W3:Y:S01]  /*0c80*/  LDC R18, c[0x0][0x658] ;  /* 0x00019600ff127b82 */ /* 0x000ee20000000800 */
[----:B------:R-:W-:Y:S01]  /*0c90*/  IMAD.IADD R3, R5, 0x1, R3 ;  /* 0x0000000105037824 */ /* 0x000fe200078e0203 */
[----:B-1----:R-:W-:Y:S01]  /*0ca0*/  ISETP.NE.U32.AND P0, PT, R20, RZ, PT ;  /* 0x000000ff1400720c */ /* 0x002fe20003f05070 */
[----:B------:R-:W-:-:S03]  /*0cb0*/  IMAD.MOV.U32 R5, RZ, RZ, -0x1 ;  /* 0xffffffffff057424 */ /* 0x000fc600078e00ff */
[----:B------:R-:W-:Y:S02]  /*0cc0*/  ISETP.NE.AND.EX P0, PT, R21, RZ, PT, P0 ;  /* 0x000000ff1500720c */ /* 0x000fe40003f05300 */
[----:B------:R-:W1:Y:S01]  /*0cd0*/  LDC R13, c[0x0][0x600] ;  /* 0x00018000ff0d7b82 */ /* 0x000e620000000800 */
[-CC-:B0-----:R-:W-:Y:S02]  /*0ce0*/  SHF.R.U64 R10, R4, R8.reuse, R3.reuse ;  /* 0x00000008040a7219 */ /* 0x181fe40000001203 */
[----:B------:R-:W-:-:S05]  /*0cf0*/  SHF.R.U32.HI R3, RZ, R8, R3 ;  /* 0x00000008ff037219 */ /* 0x000fca0000011603 */
[----:B------:R-:W0:Y:S01]  /*0d00*/  LDC R15, c[0x0][0x648] ;  /* 0x00019200ff0f7b82 */ /* 0x000e220000000800 */
[-CC-:B--2---:R-:W-:Y:S02]  /*0d10*/  SHF.R.U64 R19, R10, R14.reuse, R3.reuse ;  /* 0x0000000e0a137219 */ /* 0x184fe40000001203 */
[----:B------:R-:W-:-:S05]  /*0d20*/  SHF.R.U32.HI R3, RZ, R14, R3 ;  /* 0x0000000eff037219 */ /* 0x000fca0000011603 */
[----:B------:R-:W2:Y:S01]  /*0d30*/  LDC R17, c[0x0][0x638] ;  /* 0x00018e00ff117b82 */ /* 0x000ea20000000800 */
[-C--:B---3--:R-:W-:Y:S02]  /*0d40*/  SHF.L.U32 R2, R5, R18.reuse, RZ ;  /* 0x0000001205027219 */ /* 0x088fe400000006ff */
[--C-:B------:R-:W-:Y:S02]  /*0d50*/  SHF.R.U64 R12, R19, R18, R3.reuse ;  /* 0x00000012130c7219 */ /* 0x100fe40000001203 */
[----:B------:R-:W-:Y:S02]  /*0d60*/  LOP3.LUT R8, RZ, R2, RZ, 0x33, !PT ;  /* 0x00000002ff087212 */ /* 0x000fe400078e33ff */
[----:B------:R-:W-:Y:S01]  /*0d70*/  SHF.R.U32.HI R3, RZ, R18, R3 ;  /* 0x00000012ff037219 */ /* 0x000fe20000011603 */
[----:B------:R-:W3:Y:S01]  /*0d80*/  LDC R16, c[0x0][0x610] ;  /* 0x00018400ff107b82 */ /* 0x000ee20000000800 */
[----:B------:R-:W-:Y:S01]  /*0d90*/  IMAD.MOV.U32 R2, RZ, RZ, R12 ;  /* 0x000000ffff027224 */ /* 0x000fe200078e000c */
[----:B------:R-:W-:Y:S06]  /*0da0*/  @!P0 BRA `(.L_x_10) ;  /* 0x0000000000288947 */ /* 0x000fec0003800000 */
[----:B------:R-:W4:Y:S02]  /*0db0*/  LDC R7, c[0x0][0x64c] ;  /* 0x00019300ff077b82 */ /* 0x000f240000000800 */
[----:B----4-:R-:W-:-:S05]  /*0dc0*/  IADD3 R7, P0, R12, R7, RZ ;  /* 0x000000070c077210 */ /* 0x010fca0007f1e0ff */
        /* <DEDUP_REMOVED lines=8> */
.L_x_10:
[----:B0-----:R-:W-:Y:S01]  /*0e50*/  SHF.R.U64 R4, R2, R15, R3 ;  /* 0x0000000f02047219 */ /* 0x001fe20000001203 */
[----:B-1----:R-:W-:Y:S01]  /*0e60*/  VIADD R5, R13, 0xffffffff ;  /* 0xffffffff0d057836 */ /* 0x002fe20000000000 */
[----:B------:R-:W-:Y:S02]  /*0e70*/  SHF.L.U32 R2, R11, R18, RZ ;  /* 0x000000120b027219 */ /* 0x000fe400000006ff */
[----:B------:R-:W-:Y:S01]  /*0e80*/  LOP3.LUT R3, R19, R8, RZ, 0xc0, !PT ;  /* 0x0000000813037212 */ /* 0x000fe200078ec0ff */
[----:B------:R-:W-:Y:S01]  /*0e90*/  IMAD.MOV R6, RZ, RZ, -R4 ;  /* 0x000000ffff067224 */ /* 0x000fe200078e0a04 */
[----:B------:R-:W-:Y:S02]  /*0ea0*/  SEL R0, R0, R23, !P4 ;  /* 0x0000001700007207 */ /* 0x000fe40006000000 */
[----:B------:R-:W-:Y:S01]  /*0eb0*/  LOP3.LUT R5, R10, R5, RZ, 0xc0, !PT ;  /* 0x000000050a057212 */ /* 0x000fe200078ec0ff */
[----:B------:R-:W-:Y:S01]  /*0ec0*/  IMAD R3, R2, R4, R3 ;  /* 0x0000000402037224 */ /* 0x000fe200078e0203 */
[----:B------:R-:W-:Y:S01]  /*0ed0*/  R2UR UR12, R22 ;  /* 0x00000000160c72ca */ /* 0x000fe200000e0000 */
[----:B--2---:R-:W-:-:S02]  /*0ee0*/  IMAD R2, R6, R17, R12 ;  /* 0x0000001106027224 */ /* 0x004fc400078e020c */
[----:B---3--:R-:W-:Y:S02]  /*0ef0*/  IMAD R0, R3, R16, R0 ;  /* 0x0000001003007224 */ /* 0x008fe400078e0200 */
[----:B------:R-:W-:Y:S02]  /*0f00*/  IMAD R3, R2, R13, R5 ;  /* 0x0000000d02037224 */ /* 0x000fe400078e0205 */
[----:B------:R-:W-:-:S03]  /*0f10*/  IMAD.MOV.U32 R4, RZ, RZ, 0x1 ;  /* 0x00000001ff047424 */ /* 0x000fc600078e00ff */
[----:B------:R-:W-:Y:S02]  /*0f20*/  SEL R2, R3, R0, !P4 ;  /* 0x0000000003027207 */ /* 0x000fe40006000000 */
[----:B------:R-:W-:-:S03]  /*0f30*/  SEL R0, R0, R3, !P4 ;  /* 0x0000000300007207 */ /* 0x000fc60006000000 */
[----:B------:R1:W-:Y:S04]  /*0f40*/  STL [R1+0x80], R2 ;  /* 0x0000800201007387 */ /* 0x0003e80000100800 */
[----:B------:R1:W-:Y:S02]  /*0f50*/  STL [R1+0x84], R0 ;  /* 0x0000840001007387 */ /* 0x0003e40000100800 */
.L_x_8:
[----:B------:R-:W-:-:S08]  /*0f60*/  NOP ;  /* 0x0000000000007918 */ /* 0x000fd00000000000 */
[----:B------:R-:W2:Y:S02]  /*0f70*/  USETMAXREG.TRY_ALLOC.CTAPOOL UP0, 0xe8 ;  /* 0x000000e8000079c8 */ /* 0x000ea40008000600 */
[----:B--2---:R-:W-:-:S13]  /*0f80*/  PLOP3.LUT P0, PT, PT, PT, UP0, 0x80, 0x0 ;  /* 0x000000000000781c */ /* 0x004fda0003f0f008 */
[----:B------:R-:W-:Y:S05]  /*0f90*/  @!P0 BRA `(.L_x_8) ;  /* 0xfffffffc00f08947 */ /* 0x000fea000383ffff */
[----:B------:R-:W-:Y:S01]  /*0fa0*/  ULDC.64 UR4, c[0x0][0x598] ;  /* 0x0001660000047ab9 */ /* 0x000fe20000000a00 */
[----:B------:R-:W-:Y:S01]  /*0fb0*/  ULDC.64 UR14, c[0x0][0x208] ;  /* 0x00008200000e7ab9 */ /* 0x000fe20000000a00 */
[----:B------:R-:W-:-:S04]  /*0fc0*/  ISETP.NE.U32.AND P0, PT, RZ, UR4, PT ;  /* 0x00000004ff007c0c */ /* 0x000fc8000bf05070 */
[----:B------:R-:W-:-:S13]  /*0fd0*/  ISETP.NE.AND.EX P0, PT, RZ, UR5, PT, P0 ;  /* 0x00000005ff007c0c */ /* 0x000fda000bf05300 */
[----:B------:R-:W-:Y:S05]  /*0fe0*/  @!P0 BRA `(.L_x_11) ;  /* 0x0000000000208947 */ /* 0x000fea0003800000 */
[----:B-1----:R-:W1:Y:S02]  /*0ff0*/  LDC.64 R2, c[0x0][0x598] ;  /* 0x00016600ff027b82 */ /* 0x002e640000000a00 */
[----:B-1----:R-:W2:Y:S02]  /*1000*/  LDG.E.64 R2, desc[UR14][R2.64] ;  /* 0x0000000e02027981 */ /* 0x002ea4000c1e1b00 */
[----:B--2---:R-:W-:-:S04]  /*1010*/  ISETP.NE.U32.AND P0, PT, R2, RZ, PT ;  /* 0x000000ff0200720c */ /* 0x004fc80003f05070 */
[----:B------:R-:W-:-:S13]  /*1020*/  ISETP.NE.AND.EX P0, PT, R3, RZ, PT, P0 ;  /* 0x000000ff0300720c */ /* 0x000fda0003f05300 */
[----:B------:R-:W-:Y:S05]  /*1030*/  @!P0 BRA `(.L_x_11) ;  /* 0x00000000000c8947 */ /* 0x000fea0003800000 */
[----:B------:R-:W2:Y:S02]  /*1040*/  LD.E R2, desc[UR14][R2.64] ;  /* 0x0000000e02027980 */ /* 0x000ea4000c101900 */
[----:B--2---:R-:W-:Y:S01]  /*1050*/  R2UR UR20, R2 ;  /* 0x00000000021472ca */ /* 0x004fe200000e0000 */
[----:B------:R-:W-:-:S14]  /*1060*/  BRA `(.L_x_12) ;  /* 0x0000000000247947 */ /* 0x000fdc0003800000 */
.L_x_11:
[----:B------:R-:W-:Y:S02]  /*1070*/  ULDC.64 UR4, c[0x0][0x588] ;  /* 0x0001620000047ab9 */ /* 0x000fe40000000a00 */
[----:B------:R-:W-:-:S04]  /*1080*/  ISETP.NE.U32.AND P0, PT, RZ, UR4, PT ;  /* 0x00000004ff007c0c */ /* 0x000fc8000bf05070 */
[----:B------:R-:W-:-:S13]  /*1090*/  ISETP.NE.AND.EX P0, PT, RZ, UR5, PT, P0 ;  /* 0x00000005ff007c0c */ /* 0x000fda000bf05300 */
[----:B------:R-:W-:Y:S05]  /*10a0*/  @!P0 BRA `(.L_x_13) ;  /* 0x0000000000108947 */ /* 0x000fea0003800000 */
[----:B-1----:R-:W1:Y:S02]  /*10b0*/  LDC.64 R2, c[0x0][0x588] ;  /* 0x00016200ff027b82 */ /* 0x002e640000000a00 */
[----:B-1----:R-:W2:Y:S02]  /*10c0*/  LDG.E R2, desc[UR14][R2.64] ;  /* 0x0000000e02027981 */ /* 0x002ea4000c1e1900 */
[----:B--2---:R-:W-:Y:S01]  /*10d0*/  R2UR UR20, R2 ;  /* 0x00000000021472ca */ /* 0x004fe200000e0000 */
[----:B------:R-:W-:-:S14]  /*10e0*/  BRA `(.L_x_12) ;  /* 0x0000000000047947 */ /* 0x000fdc0003800000 */
.L_x_13:
[----:B------:R-:W-:-:S05]  /*10f0*/  ULDC UR20, c[0x0][0x580] ;  /* 0x0001600000147ab9 */ /* 0x000fca0000000800 */
.L_x_12:
[----:B------:R-:W-:Y:S02]  /*1100*/  ULDC.64 UR4, c[0x0][0x5a0] ;  /* 0x0001680000047ab9 */ /* 0x000fe40000000a00 */
        /* <DEDUP_REMOVED lines=11> */
.L_x_14:
        /* <DEDUP_REMOVED lines=8> */
.L_x_16:
[----:B------:R-:W-:-:S05]  /*1240*/  ULDC UR21, c[0x0][0x584] ;  /* 0x0001610000157ab9 */ /* 0x000fca0000000800 */
.L_x_15:
[----:B------:R-:W-:-:S13]  /*1250*/  LOP3.LUT P0, RZ, R4, 0xff, RZ, 0xc0, !PT ;  /* 0x000000ff04ff7812 */ /* 0x000fda000780c0ff */
[----:B------:R-:W-:Y:S05]  /*1260*/  @!P0 EXIT ;  /* 0x000000000000894d */ /* 0x000fea0003800000 */
[----:B------:R-:W-:Y:S01]  /*1270*/  ULDC UR4, c[0x0][0x28c] ;  /* 0x0000a30000047ab9 */ /* 0x000fe20000000800 */
[----:B------:R-:W-:Y:S02]  /*1280*/  ULOP3.LUT UR22, UR13, 0x1, URZ, 0xfc, !UPT ;  /* 0x000000010d167892 */ /* 0x000fe4000f8efc3f */
[----:B------:R-:W-:-:S04]  /*1290*/  UIADD3 UR4, UR4, 0x7f, URZ ;  /* 0x0000007f04047890 */ /* 0x000fc8000fffe03f */
[----:B------:R-:W-:-:S04]  /*12a0*/  USHF.R.S32.HI UR5, URZ, 0x1f, UR4 ;  /* 0x0000001f3f057899 */ /* 0x000fc80008011404 */
[----:B------:R-:W-:-:S03]  /*12b0*/  ULEA.HI UR5, UR5, UR4, URZ, 0x7 ;  /* 0x0000000405057291 */ /* 0x000fc6000f8f383f */
[----:B------:R-:W-:Y:S01]  /*12c0*/  UMOV UR4, URZ ;  /* 0x0000003f00047c82 */ /* 0x000fe20008000000 */
[----:B------:R-:W-:-:S03]  /*12d0*/  USHF.R.S32.HI UR9, URZ, 0x7, UR5 ;  /* 0x000000073f097899 */ /* 0x000fc60008011405 */
[----:B------:R-:W-:-:S09]  /*12e0*/  UMOV UR5, URZ ;  /* 0x0000003f00057c82 */ /* 0x000fd20008000000 */
.L_x_297:
[----:B-1----:R-:W1:Y:S01]  /*12f0*/  S2R R0, SR_TID.X ;  /* 0x0000000000007919 */ /* 0x002e620000002100 */
[----:B--2---:R-:W2:Y:S01]  /*1300*/  S2UR UR18, SR_CgaCtaId ;  /* 0x00000000001279c3 */ /* 0x004ea20000008800 */
[----:B------:R-:W-:Y:S01]  /*1310*/  UMOV UR17, 0x400 ;  /* 0x0000040000117882 */ /* 0x000fe20000000000 */
[----:B------:R-:W-:Y:S01]  /*1320*/  UMOV UR6, URZ ;  /* 0x0000003f00067c82 */ /* 0x000fe20008000000 */
[----:B------:R-:W-:Y:S01]  /*1330*/  STL [R1+0x6c], RZ ;  /* 0x00006cff01007387 */ /* 0x000fe20000100800 */
[----:B------:R-:W-:Y:S01]  /*1340*/  UMOV UR7, URZ ;  /* 0x0000003f00077c82 */ /* 0x000fe20008000000 */
[----:B------:R-:W-:Y:S01]  /*1350*/  UMOV UR8, URZ ;  /* 0x0000003f00087c82 */ /* 0x000fe20008000000 */
[----:B------:R-:W-:Y:S01]  /*1360*/  UMOV UR23, UR5 ;  /* 0x0000000500177c82 */ /* 0x000fe20008000000 */
[----:B------:R-:W-:Y:S01]  /*1370*/  STL [R1+0x68], RZ ;  /* 0x000068ff01007387 */ /* 0x000fe20000100800 */
[----:B---3--:R-:W3:Y:S01]  /*1380*/  LDC R2, c[0x0][0x28c] ;  /* 0x0000a300ff027b82 */ /* 0x008ee20000000800 */
[----:B------:R-:W-:Y:S01]  /*1390*/  UMOV UR24, UR4 ;  /* 0x0000000400187c82 */ /* 0x000fe20008000000 */
[----:B------:R-:W-:Y:S01]  /*13a0*/  CS2R R4, SRZ ;  /* 0x0000000000047805 */ /* 0x000fe2000001ff00 */
[----:B------:R-:W-:Y:S01]  /*13b0*/  STL [R1+0x64], RZ ;  /* 0x000064ff01007387 */ /* 0x000fe20000100800 */
[----:B------:R-:W-:-:S02]  /*13c0*/  CS2R R6, SRZ ;  /* 0x0000000000067805 */ /* 0x000fc4000001ff00 */
[----:B------:R-:W-:Y:S02]  /*13d0*/  CS2R R8, SRZ ;  /* 0x0000000000087805 */ /* 0x000fe4000001ff00 */
[----:B------:R-:W-:Y:S01]  /*13e0*/  CS2R R10, SRZ ;  /* 0x00000000000a7805 */ /* 0x000fe2000001ff00 */
[----:B------:R-:W-:Y:S01]  /*13f0*/  STL [R1+0x60], RZ ;  /* 0x000060ff01007387 */ /* 0x000fe20000100800 */
[----:B------:R-:W-:Y:S02]  /*1400*/  CS2R R12, SRZ ;  /* 0x00000000000c7805 */ /* 0x000fe4000001ff00 */
[----:B------:R-:W-:Y:S02]  /*1410*/  CS2R R14, SRZ ;  /* 0x00000000000e7805 */ /* 0x000fe4000001ff00 */
[----:B------:R-:W-:Y:S01]  /*1420*/  CS2R R16, SRZ ;  /* 0x0000000000107805 */ /* 0x000fe2000001ff00 */
[----:B------:R-:W-:Y:S01]  /*1430*/  STL [R1+0x5c], RZ ;  /* 0x00005cff01007387 */ /* 0x000fe20000100800 */
[----:B0-----:R-:W-:-:S02]  /*1440*/  CS2R R18, SRZ ;  /* 0x0000000000127805 */ /* 0x001fc4000001ff00 */
[----:B------:R-:W-:Y:S02]  /*1450*/  CS2R R20, SRZ ;  /* 0x0000000000147805 */ /* 0x000fe4000001ff00 */
[----:B------:R-:W-:Y:S01]  /*1460*/  CS2R R22, SRZ ;  /* 0x0000000000167805 */ /* 0x000fe2000001ff00 */
[----:B------:R-:W-:Y:S01]  /*1470*/  STL [R1+0x58], RZ ;  /* 0x000058ff01007387 */ /* 0x000fe20000100800 */
[----:B------:R-:W-:Y:S02]  /*1480*/  CS2R R152, SRZ ;  /* 0x0000000000987805 */ /* 0x000fe4000001ff00 */
[----:B------:R-:W-:Y:S02]  /*1490*/  CS2R R154, SRZ ;  /* 0x00000000009a7805 */ /* 0x000fe4000001ff00 */
[----:B------:R-:W-:Y:S01]  /*14a0*/  CS2R R156, SRZ ;  /* 0x00000000009c7805 */ /* 0x000fe2000001ff00 */
[----:B------:R-:W-:Y:S01]  /*14b0*/  STL [R1+0x54], RZ ;  /* 0x000054ff01007387 */ /* 0x000fe20000100800 */
[----:B------:R-:W-:-:S02]  /*14c0*/  CS2R R158, SRZ ;  /* 0x00000000009e7805 */ /* 0x000fc4000001ff00 */
[----:B------:R-:W-:Y:S02]  /*14d0*/  CS2R R160, SRZ ;  /* 0x0000000000a07805 */ /* 0x000fe4000001ff00 */
[----:B------:R-:W-:Y:S02]  /*14e0*/  CS2R R162, SRZ ;  /* 0x0000000000a27805 */ /* 0x000fe4000001ff00 */
[----:B-1----:R-:W-:Y:S01]  /*14f0*/  LOP3.LUT R0, R0, 0x80, RZ, 0xc0, !PT ;  /* 0x0000008000007812 */ /* 0x002fe200078ec0ff */
[----:B------:R-:W-:Y:S01]  /*1500*/  STL [R1+0x50], RZ ;  /* 0x000050ff01007387 */ /* 0x000fe20000100800 */
[----:B---3--:R-:W-:Y:S02]  /*1510*/  ISETP.GE.AND P0, PT, R2, 0x1, PT ;  /* 0x000000010200780c */ /* 0x008fe40003f06270 */
[----:B------:R-:W-:Y:S02]  /*1520*/  CS2R R2, SRZ ;  /* 0x0000000000027805 */ /* 0x000fe4000001ff00 */
[----:B------:R-:W-:Y:S01]  /*1530*/  SHF.R.U32.HI R0, RZ, 0x7, R0 ;  /* 0x00000007ff007819 */ /* 0x000fe20000011600 */
        /* <DEDUP_REMOVED lines=8> */
[----:B------:R-:W0:Y:S01]  /*15c0*/  SHFL.IDX PT, R0, R0, RZ, 0x1f ;  /* 0x00001fff00007589 */ /* 0x000e2200000e0000 */
[----:B------:R-:W-:-:S02]  /*15d0*/  CS2R R176, SRZ ;  /* 0x0000000000b07805 */ /* 0x000fc4000001ff00 */
[----:B------:R-:W-:Y:S02]  /*15e0*/  CS2R R178, SRZ ;  /* 0x0000000000b27805 */ /* 0x000fe4000001ff00 */
[----:B------:R-:W-:Y:S01]  /*15f0*/  CS2R R180, SRZ ;  /* 0x0000000000b47805 */ /* 0x000fe2000001ff00 */
[----:B------:R1:W-:Y:S01]  /*1600*/  STL [R1+0x44], RZ ;  /* 0x000044ff01007387 */ /* 0x0003e20000100800 */
[----:B------:R-:W-:Y:S02]  /*1610*/  CS2R R182, SRZ ;  /* 0x0000000000b67805 */ /* 0x000fe4000001ff00 */
[----:B------:R-:W-:Y:S02]  /*1620*/  CS2R R184, SRZ ;  /* 0x0000000000b87805 */ /* 0x000fe4000001ff00 */
[----:B------:R-:W-:Y:S01]  /*1630*/  CS2R R186, SRZ ;  /* 0x0000000000ba7805 */ /* 0x000fe2000001ff00 */
[----:B------:R1:W-:Y:S01]  /*1640*/  STL [R1+0x40], RZ ;  /* 0x000040ff01007387 */ /* 0x0003e20000100800 */
        /* <DEDUP_REMOVED lines=14> */
[----:B------:R-:W-:Y:S02]  /*1730*/  CS2R R210, SRZ ;  /* 0x0000000000d27805 */ /* 0x000fe4000001ff00 */
[----:B0-----:R-:W-:Y:S01]  /*1740*/  R2UR UR10, R0 ;  /* 0x00000000000a72ca */ /* 0x001fe200000e0000 */
[----:B------:R1:W-:Y:S01]  /*1750*/  STL [R1+0x30], RZ ;  /* 0x000030ff01007387 */ /* 0x0003e20000100800 */
[----:B------:R-:W-:Y:S01]  /*1760*/  IMAD.MOV.U32 R0, RZ, RZ, RZ ;  /* 0x000000ffff007224 */ /* 0x000fe200078e00ff */
[----:B------:R-:W-:-:S02]  /*1770*/  CS2R R212, SRZ ;  /* 0x0000000000d47805 */ /* 0x000fc4000001ff00 */
[----:B------:R-:W-:Y:S01]  /*1780*/  CS2R R214, SRZ ;  /* 0x0000000000d67805 */ /* 0x000fe2000001ff00 */
[----:B------:R1:W-:Y:S01]  /*1790*/  STL [R1+0x2c], RZ ;  /* 0x00002cff01007387 */ /* 0x0003e20000100800 */
[----:B------:R-:W-:Y:S02]  /*17a0*/  CS2R R216, SRZ ;  /* 0x0000000000d87805 */ /* 0x000fe4000001ff00 */
[----:B------:R-:W-:Y:S02]  /*17b0*/  CS2R R218, SRZ ;  /* 0x0000000000da7805 */ /* 0x000fe4000001ff00 */
[----:B------:R-:W-:Y:S01]  /*17c0*/  CS2R R220, SRZ ;  /* 0x0000000000dc7805 */ /* 0x000fe2000001ff00 */
[----:B------:R1:W-:Y:S01]  /*17d0*/  STL [R1+0x28], RZ ;  /* 0x000028ff01007387 */ /* 0x0003e20000100800 */
[----:B------:R-:W-:Y:S02]  /*17e0*/  CS2R R222, SRZ ;  /* 0x0000000000de7805 */ /* 0x000fe4000001ff00 */
[----:B------:R-:W-:-:S02]  /*17f0*/  CS2R R224, SRZ ;  /* 0x0000000000e07805 */ /* 0x000fc4000001ff00 */
[----:B------:R-:W-:Y:S01]  /*1800*/  CS2R R226, SRZ ;  /* 0x0000000000e27805 */ /* 0x000fe2000001ff00 */
[----:B------:R1:W-:Y:S01]  /*1810*/  STL [R1+0x24], RZ ;  /* 0x000024ff01007387 */ /* 0x0003e20000100800 */
[----:B------:R-:W-:Y:S01]  /*1820*/  ULEA.HI UR11, UR10, UR10, URZ, 0x1 ;  /* 0x0000000a0a0b7291 */ /* 0x000fe2000f8f083f */
[----:B------:R-:W-:Y:S01]  /*1830*/  IMAD.MOV.U32 R228, RZ, RZ, RZ ;  /* 0x000000ffffe47224 */ /* 0x000fe200078e00ff */
[----:B------:R-:W-:Y:S01]  /*1840*/  CS2R R88, SRZ ;  /* 0x0000000000587805 */ /* 0x000fe2000001ff00 */
[----:B------:R1:W-:Y:S01]  /*1850*/  STL [R1+0x20], RZ ;  /* 0x000020ff01007387 */ /* 0x0003e20000100800 */
[----:B------:R-:W-:Y:S01]  /*1860*/  ULOP3.LUT UR16, UR11, 0x7fffe, URZ, 0xc0, !UPT ;  /* 0x0007fffe0b107892 */ /* 0x000fe2000f8ec03f */
[----:B------:R-:W-:Y:S01]  /*1870*/  CS2R R90, SRZ ;  /* 0x00000000005a7805 */ /* 0x000fe2000001ff00 */
[----:B--2---:R-:W-:Y:S01]  /*1880*/  ULEA UR11, UR18, UR17, 0x18 ;  /* 0x00000011120b7291 */ /* 0x004fe2000f8ec03f */
[----:B------:R1:W-:Y:S01]  /*1890*/  STL [R1+0x1c], RZ ;  /* 0x00001cff01007387 */ /* 0x0003e20000100800 */
[----:B------:R-:W-:Y:S01]  /*18a0*/  UIADD3 UR16, UR10, -UR16, URZ ;  /* 0x800000100a107290 */ /* 0x000fe2000fffe03f */
[----:B------:R-:W-:-:S02]  /*18b0*/  CS2R R92, SRZ ;  /* 0x00000000005c7805 */ /* 0x000fc4000001ff00 */
[----:B------:R-:W-:Y:S01]  /*18c0*/  CS2R R94, SRZ ;  /* 0x00000000005e7805 */ /* 0x000fe2000001ff00 */
[----:B------:R1:W-:Y:S01]  /*18d0*/  STL [R1+0x18], RZ ;  /* 0x000018ff01007387 */ /* 0x0003e20000100800 */
[----:B------:R-:W-:Y:S01]  /*18e0*/  ULEA UR16, UR16, UR11, 0xd ;  /* 0x0000000b10107291 */ /* 0x000fe2000f8e683f */
[----:B------:R-:W-:Y:S02]  /*18f0*/  CS2R R96, SRZ ;  /* 0x0000000000607805 */ /* 0x000fe4000001ff00 */
[----:B------:R-:W-:Y:S01]  /*1900*/  CS2R R98, SRZ ;  /* 0x0000000000627805 */ /* 0x000fe2000001ff00 */
[----:B------:R1:W-:Y:S01]  /*1910*/  STL [R1+0x14], RZ ;  /* 0x000014ff01007387 */ /* 0x0003e20000100800 */
[----:B------:R-:W-:Y:S01]  /*1920*/  UIADD3 UR16, UR16, 0x100, URZ ;  /* 0x0000010010107890 */ /* 0x000fe2000fffe03f */
[----:B------:R-:W-:Y:S02]  /*1930*/  CS2R R100, SRZ ;  /* 0x0000000000647805 */ /* 0x000fe4000001ff00 */
[----:B------:R-:W-:Y:S01]  /*1940*/  CS2R R102, SRZ ;  /* 0x0000000000667805 */ /* 0x000fe2000001ff00 */
[----:B------:R1:W-:Y:S01]  /*1950*/  STL [R1+0x10], RZ ;  /* 0x000010ff01007387 */ /* 0x0003e20000100800 */
[----:B------:R-:W-:Y:S01]  /*1960*/  USHF.R.U32.HI UR10, URZ, 0x4, UR16 ;  /* 0x000000043f0a7899 */ /* 0x000fe20008011610 */
[----:B------:R-:W-:-:S02]  /*1970*/  CS2R R104, SRZ ;  /* 0x0000000000687805 */ /* 0x000fc4000001ff00 */
[----:B------:R-:W-:Y:S01]  /*1980*/  CS2R R106, SRZ ;  /* 0x00000000006a7805 */ /* 0x000fe2000001ff00 */
[----:B------:R1:W-:Y:S01]  /*1990*/  STL [R1+0xc], RZ ;  /* 0x00000cff01007387 */ /* 0x0003e20000100800 */
[----:B------:R-:W-:Y:S01]  /*19a0*/  ULOP3.LUT UR10, UR10, 0x3fff, URZ, 0xc0, !UPT ;  /* 0x00003fff0a0a7892 */ /* 0x000fe2000f8ec03f */
        /* <DEDUP_REMOVED lines=10> */
[----:B------:R1:W-:Y:S01]  /*1a50*/  STL [R1], RZ ;  /* 0x000000ff01007387 */ /* 0x0003e20000100800 */
[----:B------:R-:W-:Y:S02]  /*1a60*/  CS2R R124, SRZ ;  /* 0x00000000007c7805 */ /* 0x000fe4000001ff00 */
[----:B------:R-:W-:Y:S02]  /*1a70*/  CS2R R126, SRZ ;  /* 0x00000000007e7805 */ /* 0x000fe4000001ff00 */
[----:B------:R-:W-:Y:S02]  /*1a80*/  CS2R R128, SRZ ;  /* 0x0000000000807805 */ /* 0x000fe4000001ff00 */
[----:B------:R-:W-:-:S02]  /*1a90*/  CS2R R130, SRZ ;  /* 0x0000000000827805 */ /* 0x000fc4000001ff00 */
[----:B------:R-:W-:Y:S02]  /*1aa0*/  CS2R R132, SRZ ;  /* 0x0000000000847805 */ /* 0x000fe4000001ff00 */
[----:B------:R-:W-:Y:S02]  /*1ab0*/  CS2R R134, SRZ ;  /* 0x0000000000867805 */ /* 0x000fe4000001ff00 */
        /* <DEDUP_REMOVED lines=9> */
[----:B----4-:R-:W-:-:S02]  /*1b50*/  CS2R R26, SRZ ;  /* 0x00000000001a7805 */ /* 0x010fc4000001ff00 */
        /* <DEDUP_REMOVED lines=29> */
[----:B------:R-:W-:Y:S01]  /*1d30*/  CS2R R86, SRZ ;  /* 0x0000000000567805 */ /* 0x000fe2000001ff00 */
[----:B-1----:R-:W-:Y:S06]  /*1d40*/  @!P0 BRA `(.L_x_17) ;  /* 0x0000001000c08947 */ /* 0x002fec0003800000 */
[----:B------:R-:W-:-:S06]  /*1d50*/  UISETP.NE.AND UP0, UPT, UR22, 0x3, UPT ;  /* 0x000000031600788c */ /* 0x000fcc000bf05270 */
[----:B------:R-:W-:-:S13]  /*1d60*/  PLOP3.LUT P1, PT, PT, PT, UP0, 0x80, 0x0 ;  /* 0x000000000000781c */ /* 0x000fda0003f2f008 */
[----:B------:R-:W-:Y:S05]  /*1d70*/  @!P1 BRA `(.L_x_18) ;  /* 0x0000000000049947 */ /* 0x000fea0003800000 */
[----:B------:R-:W-:Y:S01]  /*1d80*/  BPT.TRAP 0x1 ;  /* 0x000000040000795c */ /* 0x000fe20000300000 */
.L_x_18:
[----:B------:R-:W-:Y:S01]  /*1d90*/  ULEA UR6, UR5, UR11, 0x3 ;  /* 0x0000000b05067291 */ /* 0x000fe2000f8e183f */
[----:B------:R-:W-:-:S05]  /*1da0*/  IMAD.U32 R0, RZ, RZ, UR4 ;  /* 0x00000004ff007e24 */ /* 0x000fca000f8e00ff */
[----:B------:R-:W-:-:S04]  /*1db0*/  SHF.L.U32 R0, R0, 0x1f, RZ ;  /* 0x0000001f00007819 */ /* 0x000fc800000006ff */
[----:B------:R0:W1:Y:S01]  /*1dc0*/  SYNCS.PHASECHK.TRANS64.TRYWAIT P0, [UR6], R0 ;  /* 0x00000000ff0075a7 */ /* 0x0000620008000146 */
[----:B------:R-:W-:Y:S05]  /*1dd0*/  @!P1 BRA `(.L_x_19) ;  /* 0x0000000000049947 */ /* 0x000fea0003800000 */
[----:B------:R-:W-:Y:S01]  /*1de0*/  BPT.TRAP 0x1 ;  /* 0x000000040000795c */ /* 0x000fe20000300000 */
.L_x_19:
[----:B-1----:R-:W-:Y:S05]  /*1df0*/  @P0 BRA `(.L_x_20) ;  /* 0x0000000000080947 */ /* 0x002fea0003800000 */
[----:B------:R-:W1:Y:S02]  /*1e00*/  SYNCS.PHASECHK.TRANS64.TRYWAIT P0, [UR6], R0 ;  /* 0x00000000ff0075a7 */ /* 0x000e640008000146 */
[----:B-1----:R-:W-:Y:S05]  /*1e10*/  @!P0 BRA `(.L_x_21) ;  /* 0x000000e800188947 */ /* 0x002fea0003800000 */
.L_x_20:
[----:B------:R-:W-:Y:S01]  /*1e20*/  UIADD3 UR6, UR11, 0x20100, URZ ;  /* 0x000201000b067890 */ /* 0x000fe2000fffe03f */
[----:B------:R-:W-:Y:S01]  /*1e30*/  WARPGROUP.ARRIVE ;  /* 0x00000000000079c5 */ /* 0x000fe20000000000 */
[----:B------:R-:W-:Y:S01]  /*1e40*/  ULOP3.LUT UR7, UR10, 0x10000, URZ, 0xfc, !UPT ;  /* 0x000100000a077892 */ /* 0x000fe2000f8efc3f */
[----:B------:R2:W-:Y:S01]  /*1e50*/  STL [R1+0x6c], RZ ;  /* 0x00006cff01007387 */ /* 0x0005e20000100800 */
[----:B------:R-:W-:Y:S01]  /*1e60*/  USHF.R.U32.HI UR6, URZ, 0x4, UR6 ;  /* 0x000000043f067899 */ /* 0x000fe20008011606 */
[----:B01----:R-:W-:Y:S01]  /*1e70*/  IMAD.MOV.U32 R0, RZ, RZ, RZ ;  /* 0x000000ffff007224 */ /* 0x003fe200078e00ff */
[----:B------:R-:W-:Y:S01]  /*1e80*/  ULEA UR7, UR5, UR7, 0xb ;  /* 0x0000000705077291 */ /* 0x000fe2000f8e583f */
[----:B------:R2:W-:Y:S01]  /*1e90*/  STL [R1+0x68], RZ ;  /* 0x000068ff01007387 */ /* 0x0005e20000100800 */
[----:B------:R-:W-:Y:S01]  /*1ea0*/  ULOP3.LUT UR6, UR6, 0x3fff, URZ, 0xc0, !UPT ;  /* 0x00003fff06067892 */ /* 0x000fe2000f8ec03f */
[----:B------:R-:W-:Y:S01]  /*1eb0*/  CS2R R2, SRZ ;  /* 0x0000000000027805 */ /* 0x000fe2000001ff00 */
[----:B------:R-:W-:Y:S01]  /*1ec0*/  UMOV UR17, 0x40000040 ;  /* 0x4000004000117882 */ /* 0x000fe20000000000 */
[----:B------:R-:W-:Y:S01]  /*1ed0*/  UMOV UR19, 0x40000040 ;  /* 0x4000004000137882 */ /* 0x000fe20000000000 */
[----:B------:R-:W-:Y:S01]  /*1ee0*/  ULOP3.LUT UR6, UR6, 0x10000, URZ, 0xfc, !UPT ;  /* 0x0001000006067892 */ /* 0x000fe2000f8efc3f */
[----:B------:R2:W-:Y:S01]  /*1ef0*/  STL [R1+0x64], RZ ;  /* 0x000064ff01007387 */ /* 0x0005e20000100800 */
[----:B------:R-:W-:Y:S01]  /*1f00*/  UMOV UR16, UR7 ;  /* 0x0000000700107c82 */ /* 0x000fe20008000000 */
[----:B------:R-:W-:Y:S01]  /*1f10*/  CS2R R4, SRZ ;  /* 0x0000000000047805 */ /* 0x000fe2000001ff00 */
[----:B------:R-:W-:Y:S01]  /*1f20*/  ULEA UR8, UR5, UR6, 0xa ;  /* 0x0000000605087291 */ /* 0x000fe2000f8e503f */
[----:B------:R2:W-:Y:S01]  /*1f30*/  STL [R1+0x60], RZ ;  /* 0x000060ff01007387 */ /* 0x0005e20000100800 */
[----:B------:R-:W-:Y:S01]  /*1f40*/  CS2R R6, SRZ ;  /* 0x0000000000067805 */ /* 0x000fe2000001ff00 */
[----:B------:R-:W-:Y:S01]  /*1f50*/  UMOV UR6, 0x4 ;  /* 0x0000000400067882 */ /* 0x000fe20000000000 */
[----:B------:R-:W-:Y:S01]  /*1f60*/  CS2R R8, SRZ ;  /* 0x0000000000087805 */ /* 0x000fe2000001ff00 */
[----:B------:R2:W-:Y:S01]  /*1f70*/  STL [R1+0x5c], RZ ;  /* 0x00005cff01007387 */ /* 0x0005e20000100800 */
[----:B------:R-:W-:Y:S01]  /*1f80*/  CS2R R10, SRZ ;  /* 0x00000000000a7805 */ /* 0x000fe2000001ff00 */
[----:B------:R-:W-:Y:S01]  /*1f90*/  UMOV UR18, UR8 ;  /* 0x0000000800127c82 */ /* 0x000fe20008000000 */
[----:B------:R-:W-:Y:S01]  /*1fa0*/  CS2R R12, SRZ ;  /* 0x00000000000c7805 */ /* 0x000fe2000001ff00 */
[----:B------:R-:W-:Y:S01]  /*1fb0*/  QGMMA.64x128x32.F32.E5M2.E5M2 R88, gdesc[UR16], RZ, !UPT ;  /* 0x01e00000105879f3 */ /* 0x000fe2000c7038ff */
[----:B------:R-:W-:Y:S01]  /*1fc0*/  UIADD3 UR16, UR7, 0x400, URZ ;  /* 0x0000040007107890 */ /* 0x000fe2000fffe03f */
[----:B------:R2:W-:Y:S01]  /*1fd0*/  STL [R1+0x58], RZ ;  /* 0x000058ff01007387 */ /* 0x0005e20000100800 */
[----:B------:R-:W-:Y:S01]  /*1fe0*/  UMOV UR17, 0x40000040 ;  /* 0x4000004000117882 */ /* 0x000fe20000000000 */
[----:B------:R-:W-:-:S02]  /*1ff0*/  CS2R R14, SRZ ;  /* 0x00000000000e7805 */ /* 0x000fc4000001ff00 */
[----:B------:R-:W-:Y:S01]  /*2000*/  CS2R R16, SRZ ;  /* 0x0000000000107805 */ /* 0x000fe2000001ff00 */
[----:B------:R2:W-:Y:S01]  /*2010*/  STL [R1+0x54], RZ ;  /* 0x000054ff01007387 */ /* 0x0005e20000100800 */
[----:B------:R-:W-:Y:S02]  /*2020*/  CS2R R18, SRZ ;  /* 0x0000000000127805 */ /* 0x000fe4000001ff00 */
[----:B------:R-:W-:Y:S02]  /*2030*/  CS2R R20, SRZ ;  /* 0x0000000000147805 */ /* 0x000fe4000001ff00 */
[----:B------:R-:W-:Y:S01]  /*2040*/  CS2R R22, SRZ ;  /* 0x0000000000167805 */ /* 0x000fe2000001ff00 */
[----:B------:R2:W-:Y:S01]  /*2050*/  STL [R1+0x50], RZ ;  /* 0x000050ff01007387 */ /* 0x0005e20000100800 */
[----:B------:R-:W-:Y:S01]  /*2060*/  CS2R R152, SRZ ;  /* 0x0000000000987805 */ /* 0x000fe2000001ff00 */
[----:B------:R-:W-:Y:S01]  /*2070*/  QGMMA.64x128x32.F32.E5M2.E5M2 R24, gdesc[UR16], RZ, !UPT ;  /* 0x01e00000101879f3 */ /* 0x000fe2000c7038ff */
[----:B------:R-:W-:Y:S01]  /*2080*/  UIADD3 UR16, UR7, 0x2, URZ ;  /* 0x0000000207107890 */ /* 0x000fe2000fffe03f */
[----:B------:R2:W-:Y:S01]  /*2090*/  STL [R1+0x4c], RZ ;  /* 0x00004cff01007387 */ /* 0x0005e20000100800 */
[----:B------:R-:W-:Y:S01]  /*20a0*/  UIADD3 UR18, UR8, 0x2, URZ ;  /* 0x0000000208127890 */ /* 0x000fe2000fffe03f */
[----:B------:R-:W-:Y:S01]  /*20b0*/  CS2R R154, SRZ ;  /* 0x00000000009a7805 */ /* 0x000fe2000001ff00 */
[----:B------:R-:W-:Y:S01]  /*20c0*/  UMOV UR17, 0x40000040 ;  /* 0x4000004000117882 */ /* 0x000fe20000000000 */
[----:B------:R-:W-:Y:S01]  /*20d0*/  UMOV UR19, 0x40000040 ;  /* 0x4000004000137882 */ /* 0x000fe20000000000 */
        /* <DEDUP_REMOVED lines=49> */
[----:B------:R-:W-:-:S03]  /*23f0*/  IMAD.MOV.U32 R228, RZ, RZ, RZ ;  /* 0x000000ffffe47224 */ /* 0x000fc600078e00ff */
[----:B------:R2:W-:Y:S04]  /*2400*/  STL [R1+0x14], RZ ;  /* 0x000014ff01007387 */ /* 0x0005e80000100800 */
[----:B------:R2:W-:Y:S04]  /*2410*/  STL [R1+0x10], RZ ;  /* 0x000010ff01007387 */ /* 0x0005e80000100800 */
[----:B------:R2:W-:Y:S04]  /*2420*/  STL [R1+0xc], RZ ;  /* 0x00000cff01007387 */ /* 0x0005e80000100800 */
[----:B------:R2:W-:Y:S04]  /*2430*/  STL [R1+0x8], RZ ;  /* 0x000008ff01007387 */ /* 0x0005e80000100800 */
[----:B------:R2:W-:Y:S04]  /*2440*/  STL [R1+0x4], RZ ;  /* 0x000004ff01007387 */ /* 0x0005e80000100800 */
[----:B------:R2:W-:Y:S01]  /*2450*/  STL [R1], RZ ;  /* 0x000000ff01007387 */ /* 0x0005e20000100800 */
[----:B------:R-:W-:Y:S01]  /*2460*/  QGMMA.64x128x32.F32.E5M2.E5M2 R88, gdesc[UR16], R88 ;  /* 0x01e00000105879f3 */ /* 0x000fe20008703858 */
[----:B------:R-:W-:Y:S01]  /*2470*/  UIADD3 UR16, UR7, 0x402, URZ ;  /* 0x0000040207107890 */ /* 0x000fe2000fffe03f */
[----:B------:R-:W-:-:S10]  /*2480*/  UMOV UR17, 0x40000040 ;  /* 0x4000004000117882 */ /* 0x000fd40000000000 */
[----:B------:R-:W-:Y:S01]  /*2490*/  QGMMA.64x128x32.F32.E5M2.E5M2 R24, gdesc[UR16], R24 ;  /* 0x01e00000101879f3 */ /* 0x000fe20008703818 */
[----:B------:R-:W-:Y:S02]  /*24a0*/  UIADD3 UR16, UR7, 0x4, URZ ;  /* 0x0000000407107890 */ /* 0x000fe4000fffe03f */
[----:B------:R-:W-:Y:S01]  /*24b0*/  UIADD3 UR18, UR8, 0x4, URZ ;  /* 0x0000000408127890 */ /* 0x000fe2000fffe03f */
[----:B------:R-:W-:Y:S01]  /*24c0*/  UMOV UR17, 0x40000040 ;  /* 0x4000004000117882 */ /* 0x000fe20000000000 */
[----:B------:R-:W-:-:S07]  /*24d0*/  UMOV UR19, 0x40000040 ;  /* 0x4000004000137882 */ /* 0x000fce0000000000 */
        /* <DEDUP_REMOVED lines=10> */
[----:B------:R-:W-:Y:S02]  /*2580*/  UMOV UR17, 0x40000040 ;  /* 0x4000004000117882 */ /* 0x000fe40000000000 */
[----:B------:R-:W-:Y:S02]  /*2590*/  ULDC UR7, c[0x0][0x50c] ;  /* 0x0001430000077ab9 */ /* 0x000fe40000000800 */
[----:B------:R-:W-:-:S04]  /*25a0*/  UISETP.NE.AND UP0, UPT, UR7, 0x4, UPT ;  /* 0x000000040700788c */ /* 0x000fc8000bf05270 */
[----:B------:R-:W-:Y:S02]  /*25b0*/  USEL UR7, URZ, 0x1, UP0 ;  /* 0x000000013f077887 */ /* 0x000fe40008000000 */
[----:B------:R-:W-:Y:S04]  /*25c0*/  QGMMA.64x128x32.F32.E5M2.E5M2 R24, gdesc[UR16], R24, gsb0 ;  /* 0x01e00000101879f3 */ /* 0x000fe80008003818 */
[----:B------:R-:W-:-:S13]  /*25d0*/  ISETP.NE.AND P0, PT, RZ, UR7, PT ;  /* 0x00000007ff007c0c */ /* 0x000fda000bf05270 */
[----:B--2---:R-:W-:Y:S05]  /*25e0*/  @!P0 BRA `(.L_x_22) ;  /* 0x0000000800808947 */ /* 0x004fea0003800000 */
[----:B------:R-:W-:Y:S02]  /*25f0*/  WARPGROUP.DEPBAR.LE gsb0, 0x0 ;  /* 0x00008000000079c5 */ /* 0x000fe40000010000 */
[----:B------:R-:W-:-:S01]  /*2600*/  FADD R227, RZ, R89 ;  /* 0x00000059ffe37221 */ /* 0x000fc20000000000 */
[----:B------:R-:W-:Y:S01]  /*2610*/  FADD R228, RZ, R88 ;  /* 0x00000058ffe47221 */ /* 0x000fe20000000000 */
[----:B------:R-:W-:-:S01]  /*2620*/  FADD R226, RZ, R90 ;  /* 0x0000005affe27221 */ /* 0x000fc20000000000 */
[----:B------:R-:W-:Y:S01]  /*2630*/  FADD R225, RZ, R91 ;  /* 0x0000005bffe17221 */ /* 0x000fe20000000000 */
[----:B------:R-:W-:-:S01]  /*2640*/  FADD R224, RZ, R92 ;  /* 0x0000005cffe07221 */ /* 0x000fc20000000000 */
[----:B------:R0:W-:Y:S01]  /*2650*/  STL [R1+0x88], R227 ;  /* 0x000088e301007387 */ /* 0x0001e20000100800 */
[----:B------:R-:W-:-:S01]  /*2660*/  FADD R223, RZ, R93 ;  /* 0x0000005dffdf7221 */ /* 0x000fc20000000000 */
[----:B------:R-:W-:Y:S01]  /*2670*/  FADD R222, RZ, R94 ;  /* 0x0000005effde7221 */ /* 0x000fe20000000000 */
[----:B------:R-:W-:-:S01]  /*2680*/  FADD R221, RZ, R95 ;  /* 0x0000005fffdd7221 */ /* 0x000fc20000000000 */
[----:B------:R-:W-:Y:S01]  /*2690*/  FADD R220, RZ, R96 ;  /* 0x00000060ffdc7221 */ /* 0x000fe20000000000 */
[----:B------:R-:W-:-:S01]  /*26a0*/  FADD R219, RZ, R97 ;  /* 0x00000061ffdb7221 */ /* 0x000fc20000000000 */
[----:B------:R-:W-:Y:S01]  /*26b0*/  FADD R218, RZ, R98 ;  /* 0x00000062ffda7221 */ /* 0x000fe20000000000 */
[----:B------:R-:W-:-:S01]  /*26c0*/  FADD R217, RZ, R99 ;  /* 0x00000063ffd97221 */ /* 0x000fc20000000000 */
[----:B------:R-:W-:Y:S01]  /*26d0*/  FADD R216, RZ, R100 ;  /* 0x00000064ffd87221 */ /* 0x000fe20000000000 */
[----:B------:R-:W-:-:S01]  /*26e0*/  FADD R215, RZ, R101 ;  /* 0x00000065ffd77221 */ /* 0x000fc20000000000 */
[----:B0-----:R-:W-:Y:S01]  /*26f0*/  FADD R227, RZ, R60 ;  /* 0x0000003cffe37221 */ /* 0x001fe20000000000 */
[----:B------:R-:W-:-:S01]  /*2700*/  FADD R214, RZ, R102 ;  /* 0x00000066ffd67221 */ /* 0x000fc20000000000 */
[----:B------:R-:W-:Y:S01]  /*2710*/  FADD R213, RZ, R103 ;  /* 0x00000067ffd57221 */ /* 0x000fe20000000000 */
[----:B------:R-:W-:-:S01]  /*2720*/  FADD R212, RZ, R104 ;  /* 0x00000068ffd47221 */ /* 0x000fc20000000000 */
[----:B------:R-:W-:Y:S01]  /*2730*/  FADD R211, RZ, R105 ;  /* 0x00000069ffd37221 */ /* 0x000fe20000000000 */
[----:B------:R0:W-:Y:S01]  /*2740*/  STL [R1], R227 ;  /* 0x000000e301007387 */ /* 0x0001e20000100800 */
        /* <DEDUP_REMOVED lines=94> */
[----:B0-----:R-:W-:-:S05]  /*2d30*/  FADD R227, RZ, R67 ;  /* 0x00000043ffe37221 */ /* 0x001fca0000000000 */
[----:B------:R0:W-:Y:S02]  /*2d40*/  STL [R1+0x1c], R227 ;  /* 0x00001ce301007387 */ /* 0x0001e40000100800 */
        /* <DEDUP_REMOVED lines=39> */
[----:B------:R0:W-:Y:S04]  /*2fc0*/  STL [R1+0x6c], R227 ;  /* 0x00006ce301007387 */ /* 0x0001e80000100800 */
[----:B0-----:R0:W5:Y:S01]  /*2fd0*/  LDL.LU R227, [R1+0x88] ;  /* 0x0000880001e37983 */ /* 0x0011620000300800 */
[----:B------:R-:W-:-:S05]  /*2fe0*/  UMOV UR6, URZ ;  /* 0x0000003f00067c82 */ /* 0x000fca0008000000 */
.L_x_22:
[----:B------:R-:W-:Y:S01]  /*2ff0*/  UIADD3 UR23, UR5, 0x1, URZ ;  /* 0x0000000105177890 */ /* 0x000fe2000fffe03f */
[----:B------:R-:W-:-:S03]  /*3000*/  UMOV UR8, 0x1 ;  /* 0x0000000100087882 */ /* 0x000fc60000000000 */
[----:B------:R-:W-:-:S04]  /*3010*/  UISETP.NE.AND UP0, UPT, UR23, 0x4, UPT ;  /* 0x000000041700788c */ /* 0x000fc8000bf05270 */
[----:B------:R-:W-:Y:S02]  /*3020*/  USEL UR24, URZ, 0x1, UP0 ;  /* 0x000000013f187887 */ /* 0x000fe40008000000 */
[----:B------:R-:W-:Y:S02]  /*3030*/  USEL UR23, UR23, URZ, UP0 ;  /* 0x0000003f17177287 */ /* 0x000fe40008000000 */
[----:B------:R-:W-:-:S12]  /*3040*/  ULOP3.LUT UR24, UR4, UR24, URZ, 0x3c, !UPT ;  /* 0x0000001804187292 */ /* 0x000fd8000f8e3c3f */
.L_x_17:
[----:B------:R-:W-:-:S04]  /*3050*/  UISETP.LT.AND UP0, UPT, UR9, 0x1, UPT ;  /* 0x000000010900788c */ /* 0x000fc8000bf01270 */
[----:B------:R-:W-:-:S04]  /*3060*/  USEL UR16, UR9, 0x1, UP0 ;  /* 0x0000000109107887 */ /* 0x000fc80008000000 */
[----:B------:R-:W-:-:S04]  /*3070*/  UIADD3 UR26, UR9, -UR16, URZ ;  /* 0x80000010091a7290 */ /* 0x000fc8000fffe03f */
[----:B------:R-:W-:-:S06]  /*3080*/  UISETP.GE.AND UP0, UPT, UR26, 0x1, UPT ;  /* 0x000000011a00788c */ /* 0x000fcc000bf06270 */
[----:B------:R-:W-:-:S13]  /*3090*/  PLOP3.LUT P0, PT, PT, PT, UP0, 0x80, 0x0 ;  /* 0x000000000000781c */ /* 0x000fda0003f0f008 */
[----:B------:R-:W-:Y:S05]  /*30a0*/  @!P0 BRA `(.L_x_23) ;  /* 0x0000001000fc8947 */ /* 0x000fea0003800000 */
[----:B------:R-:W-:Y:S01]  /*30b0*/  UMOV UR25, UR5 ;  /* 0x0000000500197c82 */ /* 0x000fe20008000000 */
[----:B------:R-:W-:-:S05]  /*30c0*/  ULDC UR27, c[0x0][0x50c] ;  /* 0x00014300001b7ab9 */ /* 0x000fca0000000800 */
.L_x_31:
[----:B------:R-:W-:-:S06]  /*30d0*/  UISETP.NE.AND UP0, UPT, UR22, 0x3, UPT ;  /* 0x000000031600788c */ /* 0x000fcc000bf05270 */
[----:B------:R-:W-:-:S13]  /*30e0*/  PLOP3.LUT P1, PT, PT, PT, UP0, 0x80, 0x0 ;  /* 0x000000000000781c */ /* 0x000fda0003f2f008 */
[----:B-----5:R-:W-:Y:S05]  /*30f0*/  @!P1 BRA `(.L_x_24) ;  /* 0x0000000000049947 */ /* 0x020fea0003800000 */
[----:B------:R-:W-:Y:S01]  /*3100*/  BPT.TRAP 0x1 ;  /* 0x000000040000795c */ /* 0x000fe20000300000 */
.L_x_24:
[----:B------:R-:W1:Y:S01]  /*3110*/  S2UR UR16, SR_CgaCtaId ;  /* 0x00000000001079c3 */ /* 0x000e620000008800 */
[----:B------:R-:W-:Y:S01]  /*3120*/  UMOV UR11, 0x400 ;  /* 0x00000400000b7882 */ /* 0x000fe20000000000 */
[----:B------:R-:W-:-:S05]  /*3130*/  IMAD.U32 R229, RZ, RZ, UR24 ;  /* 0x00000018ffe57e24 */ /* 0x000fca000f8e00ff */
[----:B------:R-:W-:Y:S01]  /*3140*/  SHF.L.U32 R229, R229, 0x1f, RZ ;  /* 0x0000001fe5e57819 */ /* 0x000fe200000006ff */
[----:B-1----:R-:W-:-:S04]  /*3150*/  ULEA UR11, UR16, UR11, 0x18 ;  /* 0x0000000b100b7291 */ /* 0x002fc8000f8ec03f */
[----:B------:R-:W-:-:S09]  /*3160*/  ULEA UR16, UR23, UR11, 0x3 ;  /* 0x0000000b17107291 */ /* 0x000fd2000f8e183f */
[----:B------:R1:W2:Y:S01]  /*3170*/  SYNCS.PHASECHK.TRANS64.TRYWAIT P0, [UR16], R229 ;  /* 0x000000e5ff0075a7 */ /* 0x0002a20008000150 */
[----:B------:R-:W-:Y:S05]  /*3180*/  @!P1 BRA `(.L_x_25) ;  /* 0x0000000000049947 */ /* 0x000fea0003800000 */
[----:B------:R-:W-:Y:S01]  /*3190*/  BPT.TRAP 0x1 ;  /* 0x000000040000795c */ /* 0x000fe20000300000 */
.L_x_25:
[----:B--2---:R-:W-:Y:S05]  /*31a0*/  @P0 BRA `(.L_x_26) ;  /* 0x0000000000080947 */ /* 0x004fea0003800000 */
[----:B------:R-:W2:Y:S02]  /*31b0*/  SYNCS.PHASECHK.TRANS64.TRYWAIT P0, [UR16], R229 ;  /* 0x000000e5ff0075a7 */ /* 0x000ea40008000150 */
[----:B--2---:R-:W-:Y:S05]  /*31c0*/  @!P0 BRA `(.L_x_27) ;  /* 0x000000d400448947 */ /* 0x004fea0003800000 */
.L_x_26:
[----:B------:R-:W-:Y:S01]  /*31d0*/  UIADD3 UR16, UR11, 0x20100, URZ ;  /* 0x000201000b107890 */ /* 0x000fe2000fffe03f */
[----:B------:R-:W-:Y:S01]  /*31e0*/  WARPGROUP.ARRIVE ;  /* 0x00000000000079c5 */ /* 0x000fe20000000000 */
[----:B------:R-:W-:Y:S02]  /*31f0*/  UISETP.NE.AND UP0, UPT, UR7, URZ, UPT ;  /* 0x0000003f0700728c */ /* 0x000fe4000bf05270 */
[----:B------:R-:W-:Y:S02]  /*3200*/  USHF.R.U32.HI UR16, URZ, 0x4, UR16 ;  /* 0x000000043f107899 */ /* 0x000fe40008011610 */
[----:B------:R-:W-:Y:S02]  /*3210*/  USEL UR8, UR8, URZ, !UP0 ;  /* 0x0000003f08087287 */ /* 0x000fe4000c000000 */
[----:B------:R-:W-:Y:S02]  /*3220*/  ULOP3.LUT UR16, UR16, 0x3fff, URZ, 0xc0, !UPT ;  /* 0x00003fff10107892 */ /* 0x000fe4000f8ec03f */
[----:B------:R-:W-:-:S02]  /*3230*/  UISETP.NE.U32.AND UP0, UPT, UR8, URZ, UPT ;  /* 0x0000003f0800728c */ /* 0x000fc4000bf05070 */
[----:B------:R-:W-:Y:S02]  /*3240*/  ULOP3.LUT UR7, UR10, 0x10000, URZ, 0xfc, !UPT ;  /* 0x000100000a077892 */ /* 0x000fe4000f8efc3f */
[----:B------:R-:W-:Y:S02]  /*3250*/  ULOP3.LUT UR8, UR16, 0x10000, URZ, 0xfc, !UPT ;  /* 0x0001000010087892 */ /* 0x000fe4000f8efc3f */
[----:B------:R-:W-:Y:S02]  /*3260*/  ULEA UR7, UR23, UR7, 0xb ;  /* 0x0000000717077291 */ /* 0x000fe4000f8e583f */
[----:B------:R-:W-:Y:S01]  /*3270*/  ULEA UR8, UR23, UR8, 0xa ;  /* 0x0000000817087291 */ /* 0x000fe2000f8e503f */
[----:B------:R-:W-:Y:S01]  /*3280*/  UMOV UR17, 0x40000040 ;  /* 0x4000004000117882 */ /* 0x000fe20000000000 */
[----:B------:R-:W-:Y:S01]  /*3290*/  UMOV UR19, 0x40000040 ;  /* 0x4000004000137882 */ /* 0x000fe20000000000 */
[----:B------:R-:W-:Y:S02]  /*32a0*/  UIADD3 UR6, UR6, 0x4, URZ ;  /* 0x0000000406067890 */ /* 0x000fe4000fffe03f */
[----:B------:R-:W-:-:S02]  /*32b0*/  UMOV UR16, UR7 ;  /* 0x0000000700107c82 */ /* 0x000fc40008000000 */
[----:B------:R-:W-:Y:S02]  /*32c0*/  UMOV UR18, UR8 ;  /* 0x0000000800127c82 */ /* 0x000fe40008000000 */
[----:B------:R-:W-:Y:S01]  /*32d0*/  QGMMA.64x128x32.F32.E5M2.E5M2 R88, gdesc[UR16], R88, UP0 ;  /* 0x01e00000105879f3 */ /* 0x000fe2000bf03858 */
[----:B------:R-:W-:Y:S01]  /*32e0*/  UIADD3 UR16, UR7, 0x400, URZ ;  /* 0x0000040007107890 */ /* 0x000fe2000fffe03f */
[----:B------:R-:W-:-:S10]  /*32f0*/  UMOV UR17, 0x40000040 ;  /* 0x4000004000117882 */ /* 0x000fd40000000000 */
[----:B------:R-:W-:Y:S01]  /*3300*/  QGMMA.64x128x32.F32.E5M2.E5M2 R24, gdesc[UR16], R24, UP0 ;  /* 0x01e00000101879f3 */ /* 0x000fe2000bf03818 */
[----:B------:R-:W-:Y:S02]  /*3310*/  UIADD3 UR16, UR7, 0x2, URZ ;  /* 0x0000000207107890 */ /* 0x000fe4000fffe03f */
[----:B------:R-:W-:Y:S01]  /*3320*/  UIADD3 UR18, UR8, 0x2, URZ ;  /* 0x0000000208127890 */ /* 0x000fe2000fffe03f */
[----:B------:R-:W-:Y:S01]  /*3330*/  UMOV UR17, 0x40000040 ;  /* 0x4000004000117882 */ /* 0x000fe20000000000 */
[----:B------:R-:W-:Y:S01]  /*3340*/  UMOV UR19, 0x40000040 ;  /* 0x4000004000137882 */ /* 0x000fe20000000000 */
[----:B------:R-:W-:-:S06]  /*3350*/  UISETP.NE.AND UP0, UPT, UR6, UR27, UPT ;  /* 0x0000001b0600728c */ /* 0x000fcc000bf05270 */
        /* <DEDUP_REMOVED lines=18> */
[----:B------:R-:W-:Y:S01]  /*3480*/  UMOV UR17, 0x40000040 ;  /* 0x4000004000117882 */ /* 0x000fe20000000000 */
[----:B------:R-:W-:-:S06]  /*3490*/  USEL UR7, URZ, 0x1, UP0 ;  /* 0x000000013f077887 */ /* 0x000fcc0008000000 */
[----:B------:R-:W-:-:S03]  /*34a0*/  ISETP.NE.AND P0, PT, RZ, UR7, PT ;  /* 0x00000007ff007c0c */ /* 0x000fc6000bf05270 */
[----:B------:R-:W-:Y:S03]  /*34b0*/  QGMMA.64x128x32.F32.E5M2.E5M2 R24, gdesc[UR16], R24, gsb0 ;  /* 0x01e00000101879f3 */ /* 0x000fe60008003818 */
[----:B------:R-:W-:-:S07]  /*34c0*/  WARPGROUP.DEPBAR.LE gsb0, 0x1 ;  /* 0x00008000000079c5 */ /* 0x000fce0000010100 */
[----:B------:R-:W-:Y:S05]  /*34d0*/  @!P0 BRA `(.L_x_28) ;  /* 0x0000000c00708947 */ /* 0x000fea0003800000 */
[----:B------:R-:W-:Y:S02]  /*34e0*/  WARPGROUP.DEPBAR.LE gsb0, 0x0 ;  /* 0x00008000000079c5 */ /* 0x000fe40000010000 */
[----:B-----5:R-:W-:-:S01]  /*34f0*/  FADD R227, R89, R227 ;  /* 0x000000e359e37221 */ /* 0x020fc20000000000 */
[----:B------:R-:W-:Y:S01]  /*3500*/  FADD R226, R90, R226 ;  /* 0x000000e25ae27221 */ /* 0x000fe20000000000 */
[----:B------:R-:W-:-:S01]  /*3510*/  FADD R225, R91, R225 ;  /* 0x000000e15be17221 */ /* 0x000fc20000000000 */
[----:B------:R-:W-:Y:S01]  /*3520*/  FADD R224, R92, R224 ;  /* 0x000000e05ce07221 */ /* 0x000fe20000000000 */
[----:B------:R-:W-:-:S01]  /*3530*/  FADD R223, R93, R223 ;  /* 0x000000df5ddf7221 */ /* 0x000fc20000000000 */
[----:B------:R2:W-:Y:S01]  /*3540*/  STL [R1+0x88], R227 ;  /* 0x000088e301007387 */ /* 0x0005e20000100800 */
[----:B------:R-:W-:-:S01]  /*3550*/  FADD R222, R94, R222 ;  /* 0x000000de5ede7221 */ /* 0x000fc20000000000 */
[----:B------:R-:W-:Y:S01]  /*3560*/  FADD R221, R95, R221 ;  /* 0x000000dd5fdd7221 */ /* 0x000fe20000000000 */
[----:B------:R-:W-:-:S01]  /*3570*/  FADD R220, R96, R220 ;  /* 0x000000dc60dc7221 */ /* 0x000fc20000000000 */
[----:B------:R-:W-:Y:S01]  /*3580*/  FADD R219, R97, R219 ;  /* 0x000000db61db7221 */ /* 0x000fe20000000000 */
[----:B------:R-:W-:-:S01]  /*3590*/  FADD R218, R98, R218 ;  /* 0x000000da62da7221 */ /* 0x000fc20000000000 */
[----:B------:R-:W-:Y:S01]  /*35a0*/  FADD R217, R99, R217 ;  /* 0x000000d963d97221 */ /* 0x000fe20000000000 */
[----:B------:R-:W-:-:S01]  /*35b0*/  FADD R216, R100, R216 ;  /* 0x000000d864d87221 */ /* 0x000fc20000000000 */
[----:B------:R-:W-:Y:S01]  /*35c0*/  FADD R215, R101, R215 ;  /* 0x000000d765d77221 */ /* 0x000fe20000000000 */
[----:B------:R-:W-:-:S01]  /*35d0*/  FADD R214, R102, R214 ;  /* 0x000000d666d67221 */ /* 0x000fc20000000000 */
[----:B--2---:R-:W2:Y:S01]  /*35e0*/  LDL.LU R227, [R1+0x28] ;  /* 0x0000280001e37983 */ /* 0x004ea20000300800 */
[----:B------:R-:W-:-:S01]  /*35f0*/  FADD R213, R103, R213 ;  /* 0x000000d567d57221 */ /* 0x000fc20000000000 */
[----:B------:R-:W-:Y:S01]  /*3600*/  FADD R212, R104, R212 ;  /* 0x000000d468d47221 */ /* 0x000fe20000000000 */
[----:B------:R-:W-:-:S01]  /*3610*/  FADD R211, R105, R211 ;  /* 0x000000d369d37221 */ /* 0x000fc20000000000 */
[----:B------:R3:W-:Y:S01]  /*3620*/  STL [R1+0x8c], R226 ;  /* 0x00008ce201007387 */ /* 0x0007e20000100800 */
[----:B------:R-:W-:-:S03]  /*3630*/  FADD R228, R88, R228 ;  /* 0x000000e458e47221 */ /* 0x000fc60000000000 */
[----:B---3--:R-:W3:Y:S04]  /*3640*/  LDL.LU R226, [R1+0x24] ;  /* 0x0000240001e27983 */ /* 0x008ee80000300800 */
[----:B------:R4:W-:Y:S04]  /*3650*/  STL [R1+0x90], R225 ;  /* 0x000090e101007387 */ /* 0x0009e80000100800 */
[----:B----4-:R-:W4:Y:S04]  /*3660*/  LDL.LU R225, [R1+0x20] ;  /* 0x0000200001e17983 */ /* 0x010f280000300800 */
[----:B------:R0:W-:Y:S04]  /*3670*/  STL [R1+0x94], R224 ;  /* 0x000094e001007387 */ /* 0x0001e80000100800 */
[----:B0-----:R-:W4:Y:S04]  /*3680*/  LDL.LU R224, [R1+0x1c] ;  /* 0x00001c0001e07983 */ /* 0x001f280000300800 */
        /* <DEDUP_REMOVED lines=13> */
[----:B0-----:R-:W4:Y:S04]  /*3760*/  LDL.LU R217, [R1] ;  /* 0x0000000001d97983 */ /* 0x001f280000300800 */
[----:B------:R-:W-:Y:S04]  /*3770*/  STL [R1+0xb4], R216 ;  /* 0x0000b4d801007387 */ /* 0x000fe80000100800 */
[----:B------:R-:W-:Y:S04]  /*3780*/  STL [R1+0xb8], R215 ;  /* 0x0000b8d701007387 */ /* 0x000fe80000100800 */
[----:B------:R-:W-:Y:S04]  /*3790*/  STL [R1+0xbc], R214 ;  /* 0x0000bcd601007387 */ /* 0x000fe80000100800 */
[----:B------:R-:W-:Y:S04]  /*37a0*/  STL [R1+0xc0], R213 ;  /* 0x0000c0d501007387 */ /* 0x000fe80000100800 */
[----:B------:R-:W-:Y:S04]  /*37b0*/  STL [R1+0xc4], R212 ;  /* 0x0000c4d401007387 */ /* 0x000fe80000100800 */
[----:B------:R0:W-:Y:S01]  /*37c0*/  STL [R1+0xc8], R211 ;  /* 0x0000c8d301007387 */ /* 0x0001e20000100800 */
[----:B--2---:R-:W-:-:S01]  /*37d0*/  FADD R227, R70, R227 ;  /* 0x000000e346e37221 */ /* 0x004fc20000000000 */
[----:B---3--:R-:W-:Y:S01]  /*37e0*/  FADD R226, R69, R226 ;  /* 0x000000e245e27221 */ /* 0x008fe20000000000 */
[----:B----4-:R-:W-:-:S01]  /*37f0*/  FADD R225, R68, R225 ;  /* 0x000000e144e17221 */ /* 0x010fc20000000000 */
[----:B------:R-:W-:Y:S01]  /*3800*/  FADD R224, R67, R224 ;  /* 0x000000e043e07221 */ /* 0x000fe20000000000 */
[----:B------:R-:W-:-:S01]  /*3810*/  FADD R223, R66, R223 ;  /* 0x000000df42df7221 */ /* 0x000fc20000000000 */
[----:B------:R-:W-:Y:S01]  /*3820*/  FADD R222, R65, R222 ;  /* 0x000000de41de7221 */ /* 0x000fe20000000000 */
[----:B------:R-:W-:-:S01]  /*3830*/  FADD R221, R64, R221 ;  /* 0x000000dd40dd7221 */ /* 0x000fc20000000000 */
[----:B------:R-:W-:Y:S01]  /*3840*/  FADD R220, R63, R220 ;  /* 0x000000dc3fdc7221 */ /* 0x000fe20000000000 */
[----:B------:R-:W-:-:S01]  /*3850*/  FADD R219, R62, R219 ;  /* 0x000000db3edb7221 */ /* 0x000fc20000000000 */
[----:B------:R-:W-:Y:S01]  /*3860*/  FADD R218, R61, R218 ;  /* 0x000000da3dda7221 */ /* 0x000fe20000000000 */
[----:B------:R-:W-:-:S05]  /*3870*/  FADD R217, R60, R217 ;  /* 0x000000d93cd97221 */ /* 0x000fca0000000000 */
[----:B------:R2:W-:Y:S04]  /*3880*/  STL [R1], R217 ;  /* 0x000000d901007387 */ /* 0x0005e80000100800 */
[----:B------:R3:W-:Y:S04]  /*3890*/  STL [R1+0x4], R218 ;  /* 0x000004da01007387 */ /* 0x0007e80000100800 */
[----:B------:R4:W-:Y:S04]  /*38a0*/  STL [R1+0x8], R219 ;  /* 0x000008db01007387 */ /* 0x0009e80000100800 */
[----:B------:R1:W-:Y:S04]  /*38b0*/  STL [R1+0xc], R220 ;  /* 0x00000cdc01007387 */ /* 0x0003e80000100800 */
[----:B------:R1:W-:Y:S04]  /*38c0*/  STL [R1+0x10], R221 ;  /* 0x000010dd01007387 */ /* 0x0003e80000100800 */
[----:B------:R1:W-:Y:S04]  /*38d0*/  STL [R1+0x14], R222 ;  /* 0x000014de01007387 */ /* 0x0003e80000100800 */
[----:B------:R1:W-:Y:S04]  /*38e0*/  STL [R1+0x18], R223 ;  /* 0x000018df01007387 */ /* 0x0003e80000100800 */
[----:B------:R1:W-:Y:S04]  /*38f0*/  STL [R1+0x1c], R224 ;  /* 0x00001ce001007387 */ /* 0x0003e80000100800 */
[----:B0-----:R-:W4:Y:S04]  /*3900*/  LDL.LU R211, [R1+0x2c] ;  /* 0x00002c0001d37983 */ /* 0x001f280000300800 */
[----:B------:R0:W-:Y:S04]  /*3910*/  STL [R1+0x20], R225 ;  /* 0x000020e101007387 */ /* 0x0001e80000100800 */
[----:B------:R-:W4:Y:S04]  /*3920*/  LDL.LU R212, [R1+0x30] ;  /* 0x0000300001d47983 */ /* 0x000f280000300800 */
[----:B------:R0:W-:Y:S04]  /*3930*/  STL [R1+0x24], R226 ;  /* 0x000024e201007387 */ /* 0x0001e80000100800 */
[----:B------:R-:W4:Y:S04]  /*3940*/  LDL.LU R213, [R1+0x34] ;  /* 0x0000340001d57983 */ /* 0x000f280000300800 */
[----:B------:R0:W-:Y:S04]  /*3950*/  STL [R1+0x28], R227 ;  /* 0x000028e301007387 */ /* 0x0001e80000100800 */
[----:B------:R-:W4:Y:S04]  /*3960*/  LDL.LU R214, [R1+0x38] ;  /* 0x0000380001d67983 */ /* 0x000f280000300800 */
[----:B------:R-:W4:Y:S04]  /*3970*/  LDL.LU R215, [R1+0x3c] ;  /* 0x00003c0001d77983 */ /* 0x000f280000300800 */
[----:B------:R-:W4:Y:S04]  /*3980*/  LDL.LU R216, [R1+0x40] ;  /* 0x0000400001d87983 */ /* 0x000f280000300800 */
[----:B--2---:R-:W2:Y:S04]  /*3990*/  LDL.LU R217, [R1+0x44] ;  /* 0x0000440001d97983 */ /* 0x004ea80000300800 */
[----:B---3--:R-:W3:Y:S04]  /*39a0*/  LDL.LU R218, [R1+0x48] ;  /* 0x0000480001da7983 */ /* 0x008ee80000300800 */
[----:B----4-:R-:W4:Y:S04]  /*39b0*/  LDL.LU R219, [R1+0x4c] ;  /* 0x00004c0001db7983 */ /* 0x010f280000300800 */
[----:B-1----:R-:W4:Y:S04]  /*39c0*/  LDL.LU R220, [R1+0x50] ;  /* 0x0000500001dc7983 */ /* 0x002f280000300800 */
[----:B------:R-:W4:Y:S04]  /*39d0*/  LDL.LU R221, [R1+0x54] ;  /* 0x0000540001dd7983 */ /* 0x000f280000300800 */
[----:B------:R-:W4:Y:S04]  /*39e0*/  LDL.LU R222, [R1+0x58] ;  /* 0x0000580001de7983 */ /* 0x000f280000300800 */
[----:B------:R-:W4:Y:S04]  /*39f0*/  LDL.LU R223, [R1+0x5c] ;  /* 0x00005c0001df7983 */ /* 0x000f280000300800 */
[----:B------:R-:W4:Y:S04]  /*3a00*/  LDL.LU R224, [R1+0x60] ;  /* 0x0000600001e07983 */ /* 0x000f280000300800 */
[----:B0-----:R-:W4:Y:S04]  /*3a10*/  LDL.LU R225, [R1+0x64] ;  /* 0x0000640001e17983 */ /* 0x001f280000300800 */
[----:B------:R-:W4:Y:S04]  /*3a20*/  LDL.LU R226, [R1+0x68] ;  /* 0x0000680001e27983 */ /* 0x000f280000300800 */
[----:B------:R-:W4:Y:S01]  /*3a30*/  LDL.LU R227, [R1+0x6c] ;  /* 0x00006c0001e37983 */ /* 0x000f220000300800 */
[----:B------:R-:W-:-:S05]  /*3a40*/  FADD R211, R71, R211 ;  /* 0x000000d347d37221 */ /* 0x000fca0000000000 */
[----:B------:R0:W-:Y:S01]  /*3a50*/  STL [R1+0x2c], R211 ;  /* 0x00002cd301007387 */ /* 0x0001e20000100800 */
[----:B------:R-:W-:-:S03]  /*3a60*/  FADD R212, R72, R212 ;  /* 0x000000d448d47221 */ /* 0x000fc60000000000 */
[----:B0-----:R0:W5:Y:S01]  /*3a70*/  LDL.LU R211, [R1+0xc8] ;  /* 0x0000c80001d37983 */ /* 0x0011620000300800 */
[----:B------:R-:W-:-:S03]  /*3a80*/  FADD R213, R73, R213 ;  /* 0x000000d549d57221 */ /* 0x000fc60000000000 */
[----:B------:R1:W-:Y:S01]  /*3a90*/  STL [R1+0x30], R212 ;  /* 0x000030d401007387 */ /* 0x0003e20000100800 */
[----:B------:R-:W-:-:S01]  /*3aa0*/  FADD R214, R74, R214 ;  /* 0x000000d64ad67221 */ /* 0x000fc20000000000 */
[----:B------:R-:W-:Y:S02]  /*3ab0*/  FADD R215, R75, R215 ;  /* 0x000000d74bd77221 */ /* 0x000fe40000000000 */
[----:B-1----:R0:W5:Y:S01]  /*3ac0*/  LDL.LU R212, [R1+0xc4] ;  /* 0x0000c40001d47983 */ /* 0x0021620000300800 */
[----:B------:R-:W-:-:S03]  /*3ad0*/  FADD R216, R76, R216 ;  /* 0x000000d84cd87221 */ /* 0x000fc60000000000 */
[----:B------:R1:W-:Y:S01]  /*3ae0*/  STL [R1+0x34], R213 ;  /* 0x000034d501007387 */ /* 0x0003e20000100800 */
[----:B--2---:R-:W-:-:S03]  /*3af0*/  FADD R217, R77, R217 ;  /* 0x000000d94dd97221 */ /* 0x004fc60000000000 */
[----:B-1----:R0:W5:Y:S01]  /*3b00*/  LDL.LU R213, [R1+0xc0] ;  /* 0x0000c00001d57983 */ /* 0x0021620000300800 */
[----:B---3--:R-:W-:-:S03]  /*3b10*/  FADD R218, R78, R218 ;  /* 0x000000da4eda7221 */ /* 0x008fc60000000000 */
[----:B------:R1:W-:Y:S01]  /*3b20*/  STL [R1+0x38], R214 ;  /* 0x000038d601007387 */ /* 0x0003e20000100800 */
[----:B----4-:R-:W-:-:S01]  /*3b30*/  FADD R219, R79, R219 ;  /* 0x000000db4fdb7221 */ /* 0x010fc20000000000 */
[----:B------:R-:W-:Y:S02]  /*3b40*/  FADD R220, R80, R220 ;  /* 0x000000dc50dc7221 */ /* 0x000fe40000000000 */
[----:B-1----:R0:W5:Y:S04]  /*3b50*/  LDL.LU R214, [R1+0xbc] ;  /* 0x0000bc0001d67983 */ /* 0x0021680000300800 */
[----:B------:R1:W-:Y:S01]  /*3b60*/  STL [R1+0x3c], R215 ;  /* 0x00003cd701007387 */ /* 0x0003e20000100800 */
[----:B------:R-:W-:-:S01]  /*3b70*/  FADD R221, R81, R221 ;  /* 0x000000dd51dd7221 */ /* 0x000fc20000000000 */
[----:B------:R-:W-:-:S02]  /*3b80*/  FADD R222, R82, R222 ;  /* 0x000000de52de7221 */ /* 0x000fc40000000000 */
[----:B-1----:R0:W5:Y:S04]  /*3b90*/  LDL.LU R215, [R1+0xb8] ;  /* 0x0000b80001d77983 */ /* 0x0021680000300800 */
[----:B------:R1:W-:Y:S01]  /*3ba0*/  STL [R1+0x40], R216 ;  /* 0x000040d801007387 */ /* 0x0003e20000100800 */
[----:B------:R-:W-:-:S03]  /*3bb0*/  FADD R223, R83, R223 ;  /* 0x000000df53df7221 */ /* 0x000fc60000000000 */
        /* <DEDUP_REMOVED lines=13> */
[----:B------:R1:W-:Y:S04]  /*3c90*/  STL [R1+0x54], R221 ;  /* 0x000054dd01007387 */ /* 0x0003e80000100800 */
        /* <DEDUP_REMOVED lines=12> */
[----:B-1----:R0:W5:Y:S01]  /*3d60*/  LDL.LU R227, [R1+0x88] ;  /* 0x0000880001e37983 */ /* 0x0021620000300800 */
        /* <DEDUP_REMOVED lines=82> */
[----:B0-----:R-:W-:-:S06]  /*4290*/  UMOV UR6, URZ ;  /* 0x0000003f00067c82 */ /* 0x001fcc0008000000 */
.L_x_28:
[----:B------:R-:W-:Y:S05]  /*42a0*/  @!P1 BRA `(.L_x_29) ;  /* 0x0000000000049947 */ /* 0x000fea0003800000 */
[----:B------:R-:W-:Y:S01]  /*42b0*/  BPT.TRAP 0x1 ;  /* 0x000000040000795c */ /* 0x000fe20000300000 */
.L_x_29:
[----:B------:R2:W-:Y:S04]  /*42c0*/  STL [R1+0x8c], R2 ;  /* 0x00008c0201007387 */ /* 0x0005e80000100800 */
[----:B--2---:R-:W2:Y:S04]  /*42d0*/  LDL R2, [R1+0x70] ;  /* 0x0000700001027983 */ /* 0x004ea80000100800 */
[----:B-----5:R3:W-:Y:S04]  /*42e0*/  STL [R1+0x88], R0 ;  /* 0x0000880001007387 */ /* 0x0207e80000100800 */
[----:B---3--:R-:W3:Y:S01]  /*42f0*/  LDL R0, [R1+0x74] ;  /* 0x0000740001007983 */ /* 0x008ee20000100800 */
[----:B-1----:R-:W-:Y:S01]  /*4300*/  IMAD.U32 R229, RZ, RZ, UR25 ;  /* 0x00000019ffe57e24 */ /* 0x002fe2000f8e00ff */
[----:B--2---:R-:W-:-:S02]  /*4310*/  ISETP.NE.AND P0, PT, R2, RZ, PT ;  /* 0x000000ff0200720c */ /* 0x004fc40003f05270 */
[----:B------:R1:W5:Y:S11]  /*4320*/  LDL.LU R2, [R1+0x8c] ;  /* 0x00008c0001027983 */ /* 0x0003760000300800 */
[----:B------:R-:W-:-:S05]  /*4330*/  @P0 LEA R229, R229, UR11, 0x3 ;  /* 0x0000000be5e50c11 */ /* 0x000fca000f8e18ff */
[----:B------:R-:W-:-:S05]  /*4340*/  @P0 VIADD R229, R229, 0x20 ;  /* 0x00000020e5e50836 */ /* 0x000fca0000000000 */
[----:B---3--:R-:W-:Y:S02]  /*4350*/  @P0 PRMT R229, R0, 0x654, R229 ;  /* 0x0000065400e50816 */ /* 0x008fe400000000e5 */
[----:B------:R1:W5:Y:S01]  /*4360*/  LDL.LU R0, [R1+0x88] ;  /* 0x0000880001007983 */ /* 0x0003620000300800 */
[----:B------:R-:W-:Y:S01]  /*4370*/  UISETP.GT.U32.AND UP0, UPT, UR13, 0x1, UPT ;  /* 0x000000010d00788c */ /* 0x000fe2000bf04070 */
[----:B------:R1:W-:Y:S05]  /*4380*/  @P0 SYNCS.ARRIVE.TRANS64.RED.A1T0 RZ, [R229+URZ], RZ ;  /* 0x000000ffe5ff09a7 */ /* 0x0003ea000810043f */
[----:B------:R-:W-:-:S13]  /*4390*/  PLOP3.LUT P0, PT, PT, PT, UP0, 0x80, 0x0 ;  /* 0x000000000000781c */ /* 0x000fda0003f0f008 */
[----:B-1----:R-:W-:Y:S05]  /*43a0*/  @P0 BRA `(.L_x_30) ;  /* 0x0000000000040947 */ /* 0x002fea0003800000 */
[----:B------:R-:W-:Y:S01]  /*43b0*/  BPT.TRAP 0x1 ;  /* 0x000000040000795c */ /* 0x000fe20000300000 */
.L_x_30:
[----:B------:R-:W-:Y:S02]  /*43c0*/  UISETP.GT.AND UP2, UPT, UR26, 0x1, UPT ;  /* 0x000000011a00788c */ /* 0x000fe4000bf44270 */
[----:B------:R-:W-:Y:S02]  /*43d0*/  UIADD3 UR23, UR23, 0x1, URZ ;  /* 0x0000000117177890 */ /* 0x000fe4000fffe03f */
[----:B------:R-:W-:Y:S02]  /*43e0*/  UIADD3 UR25, UR25, 0x1, URZ ;  /* 0x0000000119197890 */ /* 0x000fe4000fffe03f */
[----:B------:R-:W-:Y:S01]  /*43f0*/  PLOP3.LUT P0, PT, PT, PT, UP2, 0x80, 0x0 ;  /* 0x000000000000781c */ /* 0x000fe20003f0f028 */
[----:B------:R-:W-:Y:S02]  /*4400*/  UISETP.NE.AND UP0, UPT, UR23, 0x4, UPT ;  /* 0x000000041700788c */ /* 0x000fe4000bf05270 */
[----:B------:R-:W-:Y:S02]  /*4410*/  UIADD3 UR16, UR26, -0x1, URZ ;  /* 0xffffffff1a107890 */ /* 0x000fe4000fffe03f */
[----:B------:R-:W-:-:S02]  /*4420*/  USEL UR8, URZ, 0x1, UP0 ;  /* 0x000000013f087887 */ /* 0x000fc40008000000 */
[----:B------:R-:W-:Y:S02]  /*4430*/  UISETP.NE.AND UP1, UPT, UR25, 0x4, UPT ;  /* 0x000000041900788c */ /* 0x000fe4000bf25270 */
[----:B------:R-:W-:Y:S02]  /*4440*/  ULOP3.LUT UR24, UR24, UR8, URZ, 0x3c, !UPT ;  /* 0x0000000818187292 */ /* 0x000fe4000f8e3c3f */
[----:B------:R-:W-:Y:S02]  /*4450*/  USEL UR23, UR23, URZ, UP0 ;  /* 0x0000003f17177287 */ /* 0x000fe40008000000 */
[----:B------:R-:W-:Y:S01]  /*4460*/  USEL UR25, UR25, URZ, UP1 ;  /* 0x0000003f19197287 */ /* 0x000fe20008800000 */
[----:B------:R-:W-:Y:S01]  /*4470*/  UMOV UR8, 0x1 ;  /* 0x0000000100087882 */ /* 0x000fe20000000000 */
[----:B------:R-:W-:Y:S01]  /*4480*/  UMOV UR26, UR16 ;  /* 0x00000010001a7c82 */ /* 0x000fe20008000000 */
[----:B------:R-:W-:Y:S09]  /*4490*/  @P0 BRA `(.L_x_31) ;  /* 0xffffffec000c0947 */ /* 0x000ff2000383ffff */
.L_x_23:
[----:B------:R-:W-:-:S04]  /*44a0*/  UISETP.NE.AND UP0, UPT, UR6, URZ, UPT ;  /* 0x0000003f0600728c */ /* 0x000fc8000bf05270 */
[----:B------:R-:W-:-:S06]  /*44b0*/  USEL UR6, URZ, 0x1, !UP0 ;  /* 0x000000013f067887 */ /* 0x000fcc000c000000 */
[----:B------:R-:W-:-:S13]  /*44c0*/  ISETP.NE.AND P0, PT, RZ, UR6, PT ;  /* 0x00000006ff007c0c */ /* 0x000fda000bf05270 */
[----:B------:R-:W-:Y:S05]  /*44d0*/  @!P0 BRA `(.L_x_32) ;  /* 0x0000000c00c48947 */ /* 0x000fea0003800000 */
[----:B------:R-:W-:Y:S02]  /*44e0*/  WARPGROUP.DEPBAR.LE gsb0, 0x0 ;  /* 0x00008000000079c5 */ /* 0x000fe40000010000 */
[----:B-----5:R-:W-:Y:S01]  /*44f0*/  FADD R227, R89, R227 ;  /* 0x000000e359e37221 */ /* 0x020fe20000000000 */
[----:B------:R-:W-:-:S04]  /*4500*/  FADD R228, R88, R228 ;  /* 0x000000e458e47221 */ /* 0x000fc80000000000 */
[----:B------:R1:W-:Y:S04]  /*4510*/  STL [R1+0x88], R227 ;  /* 0x000088e301007387 */ /* 0x0003e80000100800 */
[----:B-1----:R-:W2:Y:S04]  /*4520*/  LDL.LU R227, [R1+0x6c] ;  /* 0x00006c0001e37983 */ /* 0x002ea80000300800 */
[----:B--2---:R1:W-:Y:S04]  /*4530*/  STL [R1+0x8c], R227 ;  /* 0x00008ce301007387 */ /* 0x0043e80000100800 */
        /* <DEDUP_REMOVED lines=52> */
[----:B-1----:R-:W2:Y:S01]  /*4880*/  LDL.LU R227, [R1] ;  /* 0x0000000001e37983 */ /* 0x002ea20000300800 */
[----:B------:R-:W-:Y:S01]  /*4890*/  FADD R226, R90, R226 ;  /* 0x000000e25ae27221 */ /* 0x000fe20000000000 */
        /* <DEDUP_REMOVED lines=97> */
[----:B--2---:R-:W-:-:S05]  /*4eb0*/  FADD R227, R60, R227 ;  /* 0x000000e33ce37221 */ /* 0x004fca0000000000 */
[----:B------:R1:W-:Y:S04]  /*4ec0*/  STL [R1], R227 ;  /* 0x000000e301007387 */ /* 0x0003e80000100800 */
[----:B-1----:R-:W2:Y:S02]  /*4ed0*/  LDL.LU R227, [R1+0xf4] ;  /* 0x0000f40001e37983 */ /* 0x002ea40000300800 */
[----:B--2---:R-:W-:-:S05]  /*4ee0*/  FADD R227, R61, R227 ;  /* 0x000000e33de37221 */ /* 0x004fca0000000000 */
[----:B------:R1:W-:Y:S04]  /*4ef0*/  STL [R1+0x4], R227 ;  /* 0x000004e301007387 */ /* 0x0003e80000100800 */
        /* <DEDUP_REMOVED lines=78> */
[----:B-1----:R1:W5:Y:S02]  /*53e0*/  LDL.LU R227, [R1+0x88] ;  /* 0x0000880001e37983 */ /* 0x0023640000300800 */
.L_x_32:
[----:B------:R-:W-:Y:S02]  /*53f0*/  WARPGROUP.DEPBAR.LE gsb0, 0x0 ;  /* 0x00008000000079c5 */ /* 0x000fe40000010000 */
[----:B------:R-:W2:Y:S02]  /*5400*/  LDC R24, c[0x0][0x28c] ;  /* 0x0000a300ff187b82 */ /* 0x000ea40000000800 */
[----:B--2---:R-:W-:-:S13]  /*5410*/  ISETP.GE.AND P0, PT, R24, 0x1, PT ;  /* 0x000000011800780c */ /* 0x004fda0003f06270 */
[----:B------:R-:W-:Y:S05]  /*5420*/  @!P0 BRA `(.L_x_33) ;  /* 0x0000000000688947 */ /* 0x000fea0003800000 */
[----:B------:R-:W-:-:S06]  /*5430*/  UISETP.NE.AND UP0, UPT, UR22, 0x3, UPT ;  /* 0x000000031600788c */ /* 0x000fcc000bf05270 */
[----:B------:R-:W-:-:S13]  /*5440*/  PLOP3.LUT P0, PT, PT, PT, UP0, 0x80, 0x0 ;  /* 0x000000000000781c */ /* 0x000fda0003f0f008 */
[----:B------:R-:W-:Y:S05]  /*5450*/  @!P0 BRA `(.L_x_34) ;  /* 0x0000000000048947 */ /* 0x000fea0003800000 */
[----:B------:R-:W-:Y:S01]  /*5460*/  BPT.TRAP 0x1 ;  /* 0x000000040000795c */ /* 0x000fe20000300000 */
.L_x_34:
[----:B-----5:R2:W-:Y:S04]  /*5470*/  STL [R1+0x8c], R2 ;  /* 0x00008c0201007387 */ /* 0x0205e80000100800 */
[----:B--2---:R-:W2:Y:S04]  /*5480*/  LDL R2, [R1+0x70] ;  /* 0x0000700001027983 */ /* 0x004ea80000100800 */
[----:B------:R3:W-:Y:S04]  /*5490*/  STL [R1+0x88], R0 ;  /* 0x0000880001007387 */ /* 0x0007e80000100800 */
[----:B---3--:R-:W3:Y:S01]  /*54a0*/  LDL R0, [R1+0x74] ;  /* 0x0000740001007983 */ /* 0x008ee20000100800 */
[----:B------:R-:W-:Y:S01]  /*54b0*/  UISETP.LT.AND UP1, UPT, UR9, 0x1, UPT ;  /* 0x000000010900788c */ /* 0x000fe2000bf21270 */
[----:B------:R-:W-:Y:S01]  /*54c0*/  IMAD.U32 R25, RZ, RZ, UR11 ;  /* 0x0000000bff197e24 */ /* 0x000fe2000f8e00ff */
[----:B--2---:R-:W-:-:S02]  /*54d0*/  ISETP.NE.AND P0, PT, R2, RZ, PT ;  /* 0x000000ff0200720c */ /* 0x004fc40003f05270 */
[----:B------:R2:W5:Y:S11]  /*54e0*/  LDL.LU R2, [R1+0x8c] ;  /* 0x00008c0001027983 */ /* 0x0005760000300800 */
[----:B------:R-:W-:-:S05]  /*54f0*/  VOTEU.ANY UP0, P0 ;  /* 0x00000000003f7886 */ /* 0x000fca0000000100 */
[----:B------:R-:W-:-:S04]  /*5500*/  @UP0 USEL UR6, UR9, 0x1, UP1 ;  /* 0x0000000109060887 */ /* 0x000fc80008800000 */
[----:B------:R-:W-:-:S06]  /*5510*/  @UP0 UIADD3 UR6, UR5, UR9, -UR6 ;  /* 0x0000000905060290 */ /* 0x000fcc000fffe806 */
[----:B------:R-:W-:-:S04]  /*5520*/  IMAD.U32 R24, RZ, RZ, UR6 ;  /* 0x00000006ff187e24 */ /* 0x000fc8000f8e00ff */
[----:B------:R-:W-:-:S05]  /*5530*/  @P0 IMAD.SHL.U32 R24, R24, 0x8, RZ ;  /* 0x0000000818180824 */ /* 0x000fca00078e00ff */
[----:B------:R-:W-:-:S04]  /*5540*/  @P0 LOP3.LUT R24, R24, 0x18, RZ, 0xc0, !PT ;  /* 0x0000001818180812 */ /* 0x000fc800078ec0ff */
[----:B------:R-:W-:-:S04]  /*5550*/  @P0 IADD3 R24, R25, 0x20, R24 ;  /* 0x0000002019180810 */ /* 0x000fc80007ffe018 */
[----:B---3--:R-:W-:Y:S02]  /*5560*/  @P0 PRMT R24, R0, 0x654, R24 ;  /* 0x0000065400180816 */ /* 0x008fe40000000018 */
[----:B------:R2:W5:Y:S01]  /*5570*/  LDL.LU R0, [R1+0x88] ;  /* 0x0000880001007983 */ /* 0x0005620000300800 */
[----:B------:R-:W-:Y:S01]  /*5580*/  UISETP.GT.U32.AND UP0, UPT, UR13, 0x1, UPT ;  /* 0x000000010d00788c */ /* 0x000fe2000bf04070 */
[----:B------:R2:W-:Y:S05]  /*5590*/  @P0 SYNCS.ARRIVE.TRANS64.RED.A1T0 RZ, [R24+URZ], RZ ;  /* 0x000000ff18ff09a7 */ /* 0x0005ea000810043f */
[----:B------:R-:W-:-:S13]  /*55a0*/  PLOP3.LUT P0, PT, PT, PT, UP0, 0x80, 0x0 ;  /* 0x000000000000781c */ /* 0x000fda0003f0f008 */
[----:B--2---:R-:W-:Y:S05]  /*55b0*/  @P0 BRA `(.L_x_33) ;  /* 0x0000000000040947 */ /* 0x004fea0003800000 */
[----:B------:R-:W-:Y:S01]  /*55c0*/  BPT.TRAP 0x1 ;  /* 0x000000040000795c */ /* 0x000fe20000300000 */
.L_x_33:
[----:B------:R2:W-:Y:S01]  /*55d0*/  STL [R1+0x90], R3 ;  /* 0x0000900301007387 */ /* 0x0005e20000100800 */
[----:B------:R-:W3:Y:S01]  /*55e0*/  LDC R28, c[0x0][0x288] ;  /* 0x0000a200ff1c7b82 */ /* 0x000ee20000000800 */
[----:B------:R-:W-:Y:S02]  /*55f0*/  ULDC UR6, c[0x0][0x284] ;  /* 0x0000a10000067ab9 */ /* 0x000fe40000000800 */
[----:B--2---:R-:W2:Y:S04]  /*5600*/  LDL.LU R3, [R1+0x80] ;  /* 0x0000800001037983 */ /* 0x004ea80000300800 */
[----:B-----5:R4:W-:Y:S04]  /*5610*/  STL [R1+0x8c], R2 ;  /* 0x00008c0201007387 */ /* 0x0209e80000100800 */
[----:B----4-:R-:W4:Y:S04]  /*5620*/  LDL.LU R2, [R1+0x84] ;  /* 0x0000840001027983 */ /* 0x010f280000300800 */
[----:B------:R0:W-:Y:S02]  /*5630*/  STL [R1+0x88], R0 ;  /* 0x0000880001007387 */ /* 0x0001e40000100800 */
[----:B0-----:R-:W0:Y:S02]  /*5640*/  S2R R0, SR_TID.X ;  /* 0x0000000000007919 */ /* 0x001e240000002100 */
[----:B0-----:R-:W-:-:S02]  /*5650*/  SHF.R.U32.HI R24, RZ, 0x2, R0 ;  /* 0x00000002ff187819 */ /* 0x001fc40000011600 */
[----:B------:R-:W-:Y:S02]  /*5660*/  LOP3.LUT R26, R0, 0x60, RZ, 0xc0, !PT ;  /* 0x00000060001a7812 */ /* 0x000fe400078ec0ff */
[----:B------:R-:W-:Y:S02]  /*5670*/  SHF.R.U32.HI R27, RZ, 0x7, R0 ;  /* 0x00000007ff1b7819 */ /* 0x000fe40000011600 */
[----:B------:R-:W-:Y:S02]  /*5680*/  LOP3.LUT R25, R24, 0x7, RZ, 0xc0, !PT ;  /* 0x0000000718197812 */ /* 0x000fe400078ec0ff */
[----:B------:R-:W-:Y:S02]  /*5690*/  SHF.R.U32.HI R26, RZ, 0x1, R26 ;  /* 0x00000001ff1a7819 */ /* 0x000fe4000001161a */
[----:B------:R-:W-:Y:S02]  /*56a0*/  LOP3.LUT R24, R27, 0x1, RZ, 0xc0, !PT ;  /* 0x000000011b187812 */ /* 0x000fe400078ec0ff */
[----:B------:R-:W-:Y:S01]  /*56b0*/  IADD3 R31, RZ, -R26, -R25 ;  /* 0x8000001aff1f7210 */ /* 0x000fe20007ffe819 */
[C---:B------:R-:W-:Y:S01]  /*56c0*/  IMAD.SHL.U32 R32, R0.reuse, 0x2, RZ ;  /* 0x0000000200207824 */ /* 0x040fe200078e00ff */
[----:B------:R-:W-:Y:S01]  /*56d0*/  LOP3.LUT R27, R0, 0x3, RZ, 0xc0, !PT ;  /* 0x00000003001b7812 */ /* 0x000fe200078ec0ff */
[----:B------:R-:W-:-:S02]  /*56e0*/  IMAD.SHL.U32 R30, R24, 0x40, RZ ;  /* 0x00000040181e7824 */ /* 0x000fc400078e00ff */
[----:B------:R-:W-:Y:S02]  /*56f0*/  IMAD R31, R24, -0x40, R31 ;  /* 0xffffffc0181f7824 */ /* 0x000fe400078e021f */
[----:B--2---:R-:W-:Y:S02]  /*5700*/  IMAD.SHL.U32 R29, R3, 0x80, RZ ;  /* 0x00000080031d7824 */ /* 0x004fe400078e00ff */
[----:B------:R0:W5:Y:S01]  /*5710*/  LDL.LU R3, [R1+0x90] ;  /* 0x0000900001037983 */ /* 0x0001620000300800 */
[----:B------:R-:W-:Y:S01]  /*5720*/  LOP3.LUT R43, R30, 0x40, R25, 0xe2, !PT ;  /* 0x000000401e2b7812 */ /* 0x000fe200078ee219 */
[----:B---3--:R-:W-:Y:S01]  /*5730*/  IMAD R42, R27, -0x2, R28 ;  /* 0xfffffffe1b2a7824 */ /* 0x008fe200078e021c */
[----:B------:R-:W-:Y:S01]  /*5740*/  ISETP.GE.AND P0, PT, R29, R28, PT ;  /* 0x0000001c1d00720c */ /* 0x000fe20003f06270 */
[C---:B----4-:R-:W-:Y:S02]  /*5750*/  IMAD.SHL.U32 R24, R2.reuse, 0x100, RZ ;  /* 0x0000010002187824 */ /* 0x050fe400078e00ff */
[----:B------:R-:W-:-:S02]  /*5760*/  IMAD.WIDE R38, R2, 0x100, RZ ;  /* 0x0000010002267825 */ /* 0x000fc400078e02ff */
[----:B------:R0:W5:Y:S04]  /*5770*/  LDL.LU R2, [R1+0x8c] ;  /* 0x00008c0001027983 */ /* 0x0001680000300800 */
[----:B------:R0:W5:Y:S01]  /*5780*/  LDL.LU R0, [R1+0x88] ;  /* 0x0000880001007983 */ /* 0x0001620000300800 */
[----:B------:R-:W-:Y:S01]  /*5790*/  ISETP.GE.OR P0, PT, R24, UR6, P0 ;  /* 0x0000000618007c0c */ /* 0x000fe20008706670 */
[----:B------:R-:W-:Y:S01]  /*57a0*/  IMAD.IADD R42, R42, 0x1, -R29 ;  /* 0x000000012a2a7824 */ /* 0x000fe200078e0a1d */
[----:B------:R-:W-:Y:S01]  /*57b0*/  IADD3 R41, -R24, UR6, R31 ;  /* 0x0000000618297c10 */ /* 0x000fe2000fffe11f */
[----:B------:R-:W-:Y:S01]  /*57c0*/  IMAD.MOV.U32 R40, RZ, RZ, -0x1 ;  /* 0xffffffffff287424 */ /* 0x000fe200078e00ff */
[----:B------:R-:W-:Y:S02]  /*57d0*/  LOP3.LUT R43, R38, R43, R26, 0xfe, !PT ;  /* 0x0000002b262b7212 */ /* 0x000fe400078efe1a */
[----:B------:R-:W-:-:S07]  /*57e0*/  LOP3.LUT R32, R29, 0x6, R32, 0xf8, !PT ;  /* 0x000000061d207812 */ /* 0x000fce00078ef820 */
[----:B0-----:R-:W-:Y:S05]  /*57f0*/  @P0 BRA `(.L_x_35) ;  /* 0x00000090000c0947 */ /* 0x001fea0003800000 */
[----:B------:R-:W0:Y:S01]  /*5800*/  LDC.64 R28, c[0x0][0x5c8] ;  /* 0x00017200ff1c7b82 */ /* 0x000e220000000a00 */
[----:B------:R-:W-:Y:S01]  /*5810*/  USHF.R.S32.HI UR7, URZ, 0x1f, UR12 ;  /* 0x0000001f3f077899 */ /* 0x000fe2000801140c */
[--C-:B------:R-:W-:Y:S01]  /*5820*/  SHF.R.S32.HI R33, RZ, 0x1f, R32.reuse ;  /* 0x0000001fff217819 */ /* 0x100fe20000011420 */
[----:B------:R-:W-:Y:S01]  /*5830*/  ULDC.64 UR10, c[0x0][0x5d0] ;  /* 0x00017400000a7ab9 */ /* 0x000fe20000000a00 */
[----:B------:R-:W-:Y:S01]  /*5840*/  BSSY B0, `(.L_x_35) ;  /* 0x00008fe000007945 */ /* 0x000fe20003800000 */
[----:B------:R-:W-:Y:S02]  /*5850*/  UIMAD UR6, UR7, UR10, URZ ;  /* 0x0000000a070672a4 */ /* 0x000fe4000f8e023f */
[----:B------:R-:W-:Y:S02]  /*5860*/  IMAD.U32 R27, RZ, RZ, UR10 ;  /* 0x0000000aff1b7e24 */ /* 0x000fe4000f8e00ff */
[----:B------:R-:W-:Y:S02]  /*5870*/  UIMAD UR6, UR12, UR11, UR6 ;  /* 0x0000000b0c0672a4 */ /* 0x000fe4000f8e0206 */
[----:B------:R-:W-:Y:S01]  /*5880*/  IMAD.WIDE.U32 R26, R27, UR12, R32 ;  /* 0x0000000c1b1a7c25 */ /* 0x000fe2000f8e0020 */
[----:B------:R-:W-:-:S03]  /*5890*/  ULDC.64 UR10, c[0x0][0x5c0] ;  /* 0x00017000000a7ab9 */ /* 0x000fc60000000a00 */
[----:B------:R-:W-:Y:S02]  /*58a0*/  VIADD R27, R27, UR6 ;  /* 0x000000061b1b7c36 */ /* 0x000fe40008000000 */
[-C--:B0-----:R-:W-:Y:S01]  /*58b0*/  IMAD R24, R39, R28.reuse, RZ ;  /* 0x0000001c27187224 */ /* 0x081fe200078e02ff */
[----:B------:R-:W-:Y:S01]  /*58c0*/  SHF.L.U64.HI R34, R28, 0x3, R29 ;  /* 0x000000031c227819 */ /* 0x000fe2000001021d */
[----:B------:R-:W-:-:S04]  /*58d0*/  IMAD.WIDE.U32 R26, R43, R28, R26 ;  /* 0x0000001c2b1a7225 */ /* 0x000fc800078e001a */
[----:B------:R-:W-:Y:S01]  /*58e0*/  IMAD R25, R43, R29, R24 ;  /* 0x0000001d2b197224 */ /* 0x000fe200078e0218 */
[----:B------:R-:W-:Y:S01]  /*58f0*/  IADD3 R24, P2, R26, UR10, RZ ;  /* 0x0000000a1a187c10 */ /* 0x000fe2000ff5e0ff */
[C---:B------:R-:W-:Y:S01]  /*5900*/  IMAD.SHL.U32 R35, R28.reuse, 0x8, RZ ;  /* 0x000000081c237824 */ /* 0x040fe200078e00ff */
[----:B------:R-:W-:Y:S01]  /*5910*/  LEA R30, P3, R28, R26, 0x7 ;  /* 0x0000001a1c1e7211 */ /* 0x000fe200078638ff */
[----:B------:R-:W-:-:S03]  /*5920*/  IMAD.IADD R27, R27, 0x1, R25 ;  /* 0x000000011b1b7824 */ /* 0x000fc600078e0219 */
[----:B------:R-:W-:Y:S02]  /*5930*/  IADD3 R26, P1, P0, R26, UR10, R35 ;  /* 0x0000000a1a1a7c10 */ /* 0x000fe4000f83e023 */
[----:B------:R-:W-:Y:S02]  /*5940*/  IADD3.X R25, R27, UR11, RZ, P2, !PT ;  /* 0x0000000b1b197c10 */ /* 0x000fe400097fe4ff */
[----:B------:R-:W-:Y:S02]  /*5950*/  FSETP.NEU.AND P2, PT, RZ, UR21, PT ;  /* 0x00000015ff007c0b */ /* 0x000fe4000bf4d000 */
[----:B------:R-:W-:Y:S02]  /*5960*/  LEA.HI.X R31, R28, R27, R29, 0x7, P3 ;  /* 0x0000001b1c1f7211 */ /* 0x000fe400018f3c1d */
[C---:B------:R-:W-:Y:S02]  /*5970*/  IADD3 R28, P3, R30.reuse, UR10, RZ ;  /* 0x0000000a1e1c7c10 */ /* 0x040fe4000ff7e0ff */
[----:B------:R-:W-:-:S02]  /*5980*/  IADD3 R30, P5, P6, R30, UR10, R35 ;  /* 0x0000000a1e1e7c10 */ /* 0x000fc4000febe023 */
[----:B------:R-:W-:Y:S02]  /*5990*/  IADD3.X R29, R31, UR11, RZ, P3, !PT ;  /* 0x0000000b1f1d7c10 */ /* 0x000fe40009ffe4ff */
[--C-:B------:R-:W-:Y:S02]  /*59a0*/  IADD3.X R27, R27, UR11, R34.reuse, P1, P0 ;  /* 0x0000000b1b1b7c10 */ /* 0x100fe40008fe0422 */
[----:B------:R-:W-:Y:S01]  /*59b0*/  IADD3.X R31, R31, UR11, R34, P5, P6 ;  /* 0x0000000b1f1f7c10 */ /* 0x000fe2000afec422 */
[----:B------:R-:W-:Y:S06]  /*59c0*/  @!P2 BRA `(.L_x_36) ;  /* 0x0000006c0014a947 */ /* 0x000fec0003800000 */
[----:B------:R-:W-:Y:S01]  /*59d0*/  ULDC.64 UR10, c[0x0][0x5b8] ;  /* 0x00016e00000a7ab9 */ /* 0x000fe20000000a00 */
[----:B------:R-:W-:Y:S01]  /*59e0*/  ISETP.GE.AND P0, PT, R41, 0x1, PT ;  /* 0x000000012900780c */ /* 0x000fe20003f06270 */
[----:B------:R-:W-:Y:S02]  /*59f0*/  UIMAD UR6, UR7, UR10, URZ ;  /* 0x0000000a070672a4 */ /* 0x000fe4000f8e023f */
[----:B------:R-:W-:Y:S01]  /*5a00*/  IMAD.U32 R35, RZ, RZ, UR10 ;  /* 0x0000000aff237e24 */ /* 0x000fe2000f8e00ff */
[----:B------:R-:W-:Y:S01]  /*5a10*/  BSSY B1, `(.L_x_37) ;  /* 0x0000010000017945 */ /* 0x000fe20003800000 */
[----:B------:R-:W-:Y:S01]  /*5a20*/  ISETP.LT.OR P3, PT, R42, 0x1, !P0 ;  /* 0x000000012a00780c */ /* 0x000fe20004761670 */
[----:B------:R-:W-:Y:S02]  /*5a30*/  UIMAD UR6, UR12, UR11, UR6 ;  /* 0x0000000b0c0672a4 */ /* 0x000fe4000f8e0206 */
[----:B------:R-:W-:Y:S01]  /*5a40*/  IMAD.WIDE.U32 R32, R35, UR12, R32 ;  /* 0x0000000c23207c25 */ /* 0x000fe2000f8e0020 */
[----:B------:R-:W-:-:S03]  /*5a50*/  ULDC.64 UR10, c[0x0][0x5a8] ;  /* 0x00016a00000a7ab9 */ /* 0x000fc60000000a00 */
[----:B------:R-:W-:Y:S02]  /*5a60*/  IMAD.MOV.U32 R36, RZ, RZ, R32 ;  /* 0x000000ffff247224 */ /* 0x000fe400078e0020 */
[----:B------:R-:W-:Y:S01]  /*5a70*/  VIADD R37, R33, UR6 ;  /* 0x0000000621257c36 */ /* 0x000fe20008000000 */
[----:B------:R-:W-:Y:S02]  /*5a80*/  ULDC.64 UR6, c[0x0][0x5b0] ;  /* 0x00016c0000067ab9 */ /* 0x000fe40000000a00 */
[----:B------:R-:W-:Y:S02]  /*5a90*/  IMAD R34, R39, UR6, RZ ;  /* 0x0000000627227c24 */ /* 0x000fe4000f8e02ff */
[----:B------:R-:W-:-:S04]  /*5aa0*/  IMAD.WIDE.U32 R32, R43, UR6, R36 ;  /* 0x000000062b207c25 */ /* 0x000fc8000f8e0024 */
[--C-:B------:R-:W-:Y:S01]  /*5ab0*/  IMAD R35, R43, UR7, R34.reuse ;  /* 0x000000072b237c24 */ /* 0x100fe2000f8e0222 */
[----:B------:R-:W-:Y:S02]  /*5ac0*/  IADD3 R32, P1, R32, UR10, RZ ;  /* 0x0000000a20207c10 */ /* 0x000fe4000ff3e0ff */
[----:B------:R-:W-:Y:S02]  /*5ad0*/  PRMT R34, RZ, 0x7610, R34 ;  /* 0x00007610ff227816 */ /* 0x000fe40000000022 */
[----:B------:R-:W-:Y:S01]  /*5ae0*/  IADD3.X R33, R33, UR11, R35, P1, !PT ;  /* 0x0000000b21217c10 */ /* 0x000fe20008ffe423 */
[----:B------:R-:W-:Y:S08]  /*5af0*/  @P3 BRA `(.L_x_38) ;  /* 0x0000000000043947 */ /* 0x000ff00003800000 */
[----:B------:R0:W5:Y:S02]  /*5b00*/  LDG.E.U8 R34, desc[UR14][R32.64] ;  /* 0x0000000e20227981 */ /* 0x000164000c1e1100 */
.L_x_38:
[----:B------:R-:W-:Y:S05]  /*5b10*/  BSYNC B1 ;  /* 0x0000000000017941 */ /* 0x000fea0003800000 */
.L_x_37:
[----:B-----5:R-:W-:Y:S01]  /*5b20*/  LOP3.LUT R34, R34, 0xff, RZ, 0xc0, !PT ;  /* 0x000000ff22227812 */ /* 0x020fe200078ec0ff */
[----:B------:R-:W-:Y:S01]  /*5b30*/  BSSY B1, `(.L_x_39) ;  /* 0x000000b000017945 */ /* 0x000fe20003800000 */
[----:B------:R-:W-:Y:S02]  /*5b40*/  ISETP.LT.OR P2, PT, R42, 0x2, !P0 ;  /* 0x000000022a00780c */ /* 0x000fe40004741670 */
[----:B------:R-:W-:-:S05]  /*5b50*/  F2FP.F16.E5M2.UNPACK_B R34, R34 ;  /* 0x00000022ff22723e */ /* 0x000fca00020004ff */
[----:B------:R-:W-:-:S05]  /*5b60*/  HADD2.F32 R34, -RZ, R34.H0_H0 ;  /* 0x20000022ff227230 */ /* 0x000fca0000004100 */
[----:B------:R-:W-:Y:S01]  /*5b70*/  FMUL R35, R34, UR21 ;  /* 0x0000001522237c20 */ /* 0x000fe20008400000 */
[----:B------:R-:W-:-:S03]  /*5b80*/  PRMT R34, RZ, 0x7610, R34 ;  /* 0x00007610ff227816 */ /* 0x000fc60000000022 */
[----:B------:R-:W-:-:S05]  /*5b90*/  FFMA R35, R228, UR20, R35 ;  /* 0x00000014e4237c23 */ /* 0x000fca0008000023 */
[----:B------:R-:W-:-:S05]  /*5ba0*/  F2FP.SATFINITE.E5M2.F32.PACK_AB_MERGE_C R35, RZ, R35, RZ ;  /* 0x00000023ff23723e */ /* 0x000fca00048060ff */
[----:B------:R2:W-:Y:S01]  /*5bb0*/  @!P3 STG.E.U8 desc[UR14][R24.64], R35 ;  /* 0x000000231800b986 */ /* 0x0005e2000c10110e */
[----:B------:R-:W-:Y:S05]  /*5bc0*/  @P2 BRA `(.L_x_40) ;  /* 0x0000000000042947 */ /* 0x000fea0003800000 */
[----:B------:R3:W5:Y:S02]  /*5bd0*/  LDG.E.U8 R34, desc[UR14][R32.64+0x1] ;  /* 0x0000010e20227981 */ /* 0x000764000c1e1100 */
.L_x_40:
[----:B------:R-:W-:Y:S05]  /*5be0*/  BSYNC B1 ;  /* 0x0000000000017941 */ /* 0x000fea0003800000 */
.L_x_39:
[----:B-----5:R-:W-:Y:S01]  /*5bf0*/  LOP3.LUT R34, R34, 0xff, RZ, 0xc0, !PT ;  /* 0x000000ff22227812 */ /* 0x020fe200078ec0ff */
[----:B------:R-:W-:Y:S01]  /*5c00*/  BSSY B1, `(.L_x_41) ;  /* 0x0000013000017945 */ /* 0x000fe20003800000 */
[----:B------:R-:W-:Y:S02]  /*5c10*/  IADD3 R45, P1, R43, 0x8, RZ ;  /* 0x000000082b2d7810 */ /* 0x000fe40007f3e0ff */
[----:B------:R-:W-:-:S03]  /*5c20*/  F2FP.F16.E5M2.UNPACK_B R34, R34 ;  /* 0x00000022ff22723e */ /* 0x000fc600020004ff */
[----:B--2---:R-:W-:Y:S01]  /*5c30*/  IMAD.X R35, RZ, RZ, R39, P1 ;  /* 0x000000ffff237224 */ /* 0x004fe200008e0627 */
[----:B------:R-:W-:Y:S01]  /*5c40*/  ISETP.GE.AND P1, PT, R41, 0x9, PT ;  /* 0x000000092900780c */ /* 0x000fe20003f26270 */
[----:B------:R-:W-:Y:S02]  /*5c50*/  HADD2.F32 R34, -RZ, R34.H0_H0 ;  /* 0x20000022ff227230 */ /* 0x000fe40000004100 */
[----:B------:R-:W-:Y:S01]  /*5c60*/  IMAD R46, R35, UR6, RZ ;  /* 0x00000006232e7c24 */ /* 0x000fe2000f8e02ff */
[----:B------:R-:W-:Y:S02]  /*5c70*/  ISETP.LT.OR P5, PT, R42, 0x1, !P1 ;  /* 0x000000012a00780c */ /* 0x000fe40004fa1670 */
[----:B------:R-:W-:Y:S01]  /*5c80*/  FMUL R44, R34, UR21 ;  /* 0x00000015222c7c20 */ /* 0x000fe20008400000 */
[----:B------:R-:W-:-:S04]  /*5c90*/  IMAD.WIDE.U32 R34, R45, UR6, R36 ;  /* 0x000000062d227c25 */ /* 0x000fc8000f8e0024 */
[----:B------:R-:W-:Y:S01]  /*5ca0*/  FFMA R44, R227, UR20, R44 ;  /* 0x00000014e32c7c23 */ /* 0x000fe2000800002c */
[----:B------:R-:W-:Y:S01]  /*5cb0*/  IMAD R45, R45, UR7, R46 ;  /* 0x000000072d2d7c24 */ /* 0x000fe2000f8e022e */
[----:B------:R-:W-:-:S03]  /*5cc0*/  IADD3 R34, P3, R34, UR10, RZ ;  /* 0x0000000a22227c10 */ /* 0x000fc6000ff7e0ff */
[----:B------:R-:W-:Y:S02]  /*5cd0*/  F2FP.SATFINITE.E5M2.F32.PACK_AB_MERGE_C R47, RZ, R44, RZ ;  /* 0x0000002cff2f723e */ /* 0x000fe400048060ff */
[----:B------:R-:W-:Y:S02]  /*5ce0*/  IADD3.X R35, R35, UR11, R45, P3, !PT ;  /* 0x0000000b23237c10 */ /* 0x000fe40009ffe42d */
[----:B------:R-:W-:Y:S01]  /*5cf0*/  PRMT R44, RZ, 0x7610, R44 ;  /* 0x00007610ff2c7816 */ /* 0x000fe2000000002c */
[----:B------:R2:W-:Y:S01]  /*5d00*/  @!P2 STG.E.U8 desc[UR14][R24.64+0x1], R47 ;  /* 0x0000012f1800a986 */ /* 0x0005e2000c10110e */
[----:B------:R-:W-:Y:S05]  /*5d10*/  @P5 BRA `(.L_x_42) ;  /* 0x0000000000045947 */ /* 0x000fea0003800000 */
[----:B------:R4:W5:Y:S02]  /*5d20*/  LDG.E.U8 R44, desc[UR14][R34.64] ;  /* 0x0000000e222c7981 */ /* 0x000964000c1e1100 */
.L_x_42:
[----:B------:R-:W-:Y:S05]  /*5d30*/  BSYNC B1 ;  /* 0x0000000000017941 */ /* 0x000fea0003800000 */
.L_x_41:
        /* <DEDUP_REMOVED lines=12> */
.L_x_44:
[----:B------:R-:W-:Y:S05]  /*5e00*/  BSYNC B1 ;  /* 0x0000000000017941 */ /* 0x000fea0003800000 */
.L_x_43:
[----:B-----5:R-:W-:Y:S01]  /*5e10*/  LOP3.LUT R44, R44, 0xff, RZ, 0xc0, !PT ;  /* 0x000000ff2c2c7812 */ /* 0x020fe200078ec0ff */
[----:B------:R-:W-:Y:S01]  /*5e20*/  BSSY B1, `(.L_x_45) ;  /* 0x000000b000017945 */ /* 0x000fe20003800000 */
[----:B------:R-:W-:Y:S02]  /*5e30*/  ISETP.LT.OR P3, PT, R42, 0x9, !P0 ;  /* 0x000000092a00780c */ /* 0x000fe40004761670 */
[----:B------:R-:W-:-:S05]  /*5e40*/  F2FP.F16.E5M2.UNPACK_B R44, R44 ;  /* 0x0000002cff2c723e */ /* 0x000fca00020004ff */
[----:B------:R-:W-:-:S05]  /*5e50*/  HADD2.F32 R44, -RZ, R44.H0_H0 ;  /* 0x2000002cff2c7230 */ /* 0x000fca0000004100 */
[----:B------:R-:W-:-:S04]  /*5e60*/  FMUL R44, R44, UR21 ;  /* 0x000000152c2c7c20 */ /* 0x000fc80008400000 */
[----:B------:R-:W-:-:S05]  /*5e70*/  FFMA R44, R225, UR20, R44 ;  /* 0x00000014e12c7c23 */ /* 0x000fca000800002c */
[----:B0-----:R-:W-:Y:S02]  /*5e80*/  F2FP.SATFINITE.E5M2.F32.PACK_AB_MERGE_C R45, RZ, R44, RZ ;  /* 0x0000002cff2d723e */ /* 0x001fe400048060ff */
[----:B------:R-:W-:-:S03]  /*5e90*/  PRMT R44, RZ, 0x7610, R44 ;  /* 0x00007610ff2c7816 */ /* 0x000fc6000000002c */
[----:B------:R0:W-:Y:S01]  /*5ea0*/  @!P2 STG.E.U8 desc[UR14][R26.64+0x1], R45 ;  /* 0x0000012d1a00a986 */ /* 0x0001e2000c10110e */
[----:B------:R-:W-:Y:S05]  /*5eb0*/  @P3 BRA `(.L_x_46) ;  /* 0x0000000000043947 */ /* 0x000fea0003800000 */
[----:B------:R0:W5:Y:S02]  /*5ec0*/  LDG.E.U8 R44, desc[UR14][R32.64+0x8] ;  /* 0x0000080e202c7981 */ /* 0x000164000c1e1100 */
.L_x_46:
[----:B------:R-:W-:Y:S05]  /*5ed0*/  BSYNC B1 ;  /* 0x0000000000017941 */ /* 0x000fea0003800000 */
.L_x_45:
[----:B-----5:R-:W-:Y:S01]  /*5ee0*/  LOP3.LUT R44, R44, 0xff, RZ, 0xc0, !PT ;  /* 0x000000ff2c2c7812 */ /* 0x020fe200078ec0ff */
[----:B------:R-:W-:Y:S01]  /*5ef0*/  BSSY B1, `(.L_x_47) ;  /* 0x000000b000017945 */ /* 0x000fe20003800000 */
[----:B------:R-:W-:Y:S02]  /*5f00*/  ISETP.LT.OR P2, PT, R42, 0xa, !P0 ;  /* 0x0000000a2a00780c */ /* 0x000fe40004741670 */
[----:B------:R-:W-:-:S05]  /*5f10*/  F2FP.F16.E5M2.UNPACK_B R44, R44 ;  /* 0x0000002cff2c723e */ /* 0x000fca00020004ff */
[----:B------:R-:W-:-:S05]  /*5f20*/  HADD2.F32 R44, -RZ, R44.H0_H0 ;  /* 0x2000002cff2c7230 */ /* 0x000fca0000004100 */
[----:B0-----:R-:W-:Y:S01]  /*5f30*/  FMUL R45, R44, UR21 ;  /* 0x000000152c2d7c20 */ /* 0x001fe20008400000 */
[----:B------:R-:W-:-:S03]  /*5f40*/  PRMT R44, RZ, 0x7610, R44 ;  /* 0x00007610ff2c7816 */ /* 0x000fc6000000002c */
[----:B------:R-:W-:-:S05]  /*5f50*/  FFMA R45, R224, UR20, R45 ;  /* 0x00000014e02d7c23 */ /* 0x000fca000800002d */
[----:B------:R-:W-:-:S05]  /*5f60*/  F2FP.SATFINITE.E5M2.F32.PACK_AB_MERGE_C R45, RZ, R45, RZ ;  /* 0x0000002dff2d723e */ /* 0x000fca00048060ff */
[----:B------:R0:W-:Y:S01]  /*5f70*/  @!P3 STG.E.U8 desc[UR14][R24.64+0x8], R45 ;  /* 0x0000082d1800b986 */ /* 0x0001e2000c10110e */
[----:B------:R-:W-:Y:S05]  /*5f80*/  @P2 BRA `(.L_x_48) ;  /* 0x0000000000042947 */ /* 0x000fea0003800000 */
[----:B------:R0:W5:Y:S02]  /*5f90*/  LDG.E.U8 R44, desc[UR14][R32.64+0x9] ;  /* 0x0000090e202c7981 */ /* 0x000164000c1e1100 */
.L_x_48:
[----:B------:R-:W-:Y:S05]  /*5fa0*/  BSYNC B1 ;  /* 0x0000000000017941 */ /* 0x000fea0003800000 */
.L_x_47:
        /* <DEDUP_REMOVED lines=12> */
.L_x_50:
[----:B------:R-:W-:Y:S05]  /*6070*/  BSYNC B1 ;  /* 0x0000000000017941 */ /* 0x000fea0003800000 */
.L_x_49:
        /* <DEDUP_REMOVED lines=12> */
.L_x_52:
[----:B------:R-:W-:Y:S05]  /*6140*/  BSYNC B1 ;  /* 0x0000000000017941 */ /* 0x000fea0003800000 */
.L_x_51:
        /* <DEDUP_REMOVED lines=12> */
.L_x_54:
[----:B------:R-:W-:Y:S05]  /*6210*/  BSYNC B1 ;  /* 0x0000000000017941 */ /* 0x000fea0003800000 */
.L_x_53:
        /* <DEDUP_REMOVED lines=12> */
.L_x_56:
[----:B------:R-:W-:Y:S05]  /*62e0*/  BSYNC B1 ;  /* 0x0000000000017941 */ /* 0x000fea0003800000 */
.L_x_55:
        /* <DEDUP_REMOVED lines=12> */
.L_x_58:
[----:B------:R-:W-:Y:S05]  /*63b0*/  BSYNC B1 ;  /* 0x0000000000017941 */ /* 0x000fea0003800000 */
.L_x_57:
        /* <DEDUP_REMOVED lines=12> */
.L_x_60:
[----:B------:R-:W-:Y:S05]  /*6480*/  BSYNC B1 ;  /* 0x0000000000017941 */ /* 0x000fea0003800000 */
.L_x_59:
        /* <DEDUP_REMOVED lines=12> */
.L_x_62:
[----:B------:R-:W-:Y:S05]  /*6550*/  BSYNC B1 ;  /* 0x0000000000017941 */ /* 0x000fea0003800000 */
.L_x_61:
        /* <DEDUP_REMOVED lines=12> */
.L_x_64:
[----:B------:R-:W-:Y:S05]  /*6620*/  BSYNC B1 ;  /* 0x0000000000017941 */ /* 0x000fea0003800000 */
.L_x_63:
        /* <DEDUP_REMOVED lines=12> */
.L_x_66:
[----:B------:R-:W-:Y:S05]  /*66f0*/  BSYNC B1 ;  /* 0x0000000000017941 */ /* 0x000fea0003800000 */
.L_x_65:
        /* <DEDUP_REMOVED lines=12> */
.L_x_68:
[----:B------:R-:W-:Y:S05]  /*67c0*/  BSYNC B1 ;  /* 0x0000000000017941 */ /* 0x000fea0003800000 */
.L_x_67:
        /* <DEDUP_REMOVED lines=12> */
.L_x_70:
[----:B------:R-:W-:Y:S05]  /*6890*/  BSYNC B1 ;  /* 0x0000000000017941 */ /* 0x000fea0003800000 */
.L_x_69:
        /* <DEDUP_REMOVED lines=12> */
.L_x_72:
[----:B------:R-:W-:Y:S05]  /*6960*/  BSYNC B1 ;  /* 0x0000000000017941 */ /* 0x000fea0003800000 */
.L_x_71:
        /* <DEDUP_REMOVED lines=12> */
.L_x_74:
[----:B------:R-:W-:Y:S05]  /*6a30*/  BSYNC B1 ;  /* 0x0000000000017941 */ /* 0x000fea0003800000 */
.L_x_73:
        /* <DEDUP_REMOVED lines=12> */
.L_x_76:
[----:B------:R-:W-:Y:S05]  /*6b00*/  BSYNC B1 ;  /* 0x0000000000017941 */ /* 0x000fea0003800000 */
.L_x_75:
        /* <DEDUP_REMOVED lines=12> */
.L_x_78:
[----:B------:R-:W-:Y:S05]  /*6bd0*/  BSYNC B1 ;  /* 0x0000000000017941 */ /* 0x000fea0003800000 */
.L_x_77:
        /* <DEDUP_REMOVED lines=12> */
.L_x_80:
[----:B------:R-:W-:Y:S05]  /*6ca0*/  BSYNC B1 ;  /* 0x0000000000017941 */ /* 0x000fea0003800000 */
.L_x_79:
        /* <DEDUP_REMOVED lines=12> */
.L_x_82:
[----:B------:R-:W-:Y:S05]  /*6d70*/  BSYNC B1 ;  /* 0x0000000000017941 */ /* 0x000fea0003800000 */
.L_x_81:
        /* <DEDUP_REMOVED lines=12> */
.L_x_84:
[----:B------:R-:W-:Y:S05]  /*6e40*/  BSYNC B1 ;  /* 0x0000000000017941 */ /* 0x000fea0003800000 */
.L_x_83:
        /* <DEDUP_REMOVED lines=12> */
.L_x_86:
[----:B------:R-:W-:Y:S05]  /*6f10*/  BSYNC B1 ;  /* 0x0000000000017941 */ /* 0x000fea0003800000 */
.L_x_85:
        /* <DEDUP_REMOVED lines=12> */
.L_x_88:
[----:B------:R-:W-:Y:S05]  /*6fe0*/  BSYNC B1 ;  /* 0x0000000000017941 */ /* 0x000fea0003800000 */
.L_x_87:
        /* <DEDUP_REMOVED lines=12> */
.L_x_90:
[----:B------:R-:W-:Y:S05]  /*70b0*/  BSYNC B1 ;  /* 0x0000000000017941 */ /* 0x000fea0003800000 */
.L_x_89:
        /* <DEDUP_REMOVED lines=12> */
.L_x_92:
[----:B------:R-:W-:Y:S05]  /*7180*/  BSYNC B1 ;  /* 0x0000000000017941 */ /* 0x000fea0003800000 */
.L_x_91:
        /* <DEDUP_REMOVED lines=12> */
.L_x_94:
[----:B------:R-:W-:Y:S05]  /*7250*/  BSYNC B1 ;  /* 0x0000000000017941 */ /* 0x000fea0003800000 */
.L_x_93:
        /* <DEDUP_REMOVED lines=12> */
.L_x_96:
[----:B------:R-:W-:Y:S05]  /*7320*/  BSYNC B1 ;  /* 0x0000000000017941 */ /* 0x000fea0003800000 */
.L_x_95:
        /* <DEDUP_REMOVED lines=12> */
.L_x_98:
[----:B------:R-:W-:Y:S05]  /*73f0*/  BSYNC B1 ;  /* 0x0000000000017941 */ /* 0x000fea0003800000 */
.L_x_97:
        /* <DEDUP_REMOVED lines=12> */
.L_x_100:
[----:B------:R-:W-:Y:S05]  /*74c0*/  BSYNC B1 ;  /* 0x0000000000017941 */ /* 0x000fea0003800000 */
.L_x_99:
        /* <DEDUP_REMOVED lines=12> */
.L_x_102:
[----:B------:R-:W-:Y:S05]  /*7590*/  BSYNC B1 ;  /* 0x0000000000017941 */ /* 0x000fea0003800000 */
.L_x_101:
        /* <DEDUP_REMOVED lines=12> */
.L_x_104:
[----:B------:R-:W-:Y:S05]  /*7660*/  BSYNC B1 ;  /* 0x0000000000017941 */ /* 0x000fea0003800000 */
.L_x_103:
        /* <DEDUP_REMOVED lines=12> */
.L_x_106:
[----:B------:R-:W-:Y:S05]  /*7730*/  BSYNC B1 ;  /* 0x0000000000017941 */ /* 0x000fea0003800000 */
.L_x_105:
        /* <DEDUP_REMOVED lines=12> */
.L_x_108:
[----:B------:R-:W-:Y:S05]  /*7800*/  BSYNC B1 ;  /* 0x0000000000017941 */ /* 0x000fea0003800000 */
.L_x_107:
        /* <DEDUP_REMOVED lines=12> */
.L_x_110:
[----:B------:R-:W-:Y:S05]  /*78d0*/  BSYNC B1 ;  /* 0x0000000000017941 */ /* 0x000fea0003800000 */
.L_x_109:
        /* <DEDUP_REMOVED lines=12> */
.L_x_112:
[----:B------:R-:W-:Y:S05]  /*79a0*/  BSYNC B1 ;  /* 0x0000000000017941 */ /* 0x000fea0003800000 */
.L_x_111:
        /* <DEDUP_REMOVED lines=12> */
.L_x_114:
[----:B------:R-:W-:Y:S05]  /*7a70*/  BSYNC B1 ;  /* 0x0000000000017941 */ /* 0x000fea0003800000 */
.L_x_113:
        /* <DEDUP_REMOVED lines=12> */
.L_x_116:
[----:B------:R-:W-:Y:S05]  /*7b40*/  BSYNC B1 ;  /* 0x0000000000017941 */ /* 0x000fea0003800000 */
.L_x_115:
        /* <DEDUP_REMOVED lines=12> */
.L_x_118:
[----:B------:R-:W-:Y:S05]  /*7c10*/  BSYNC B1 ;  /* 0x0000000000017941 */ /* 0x000fea0003800000 */
.L_x_117:
        /* <DEDUP_REMOVED lines=12> */
.L_x_120:
[----:B------:R-:W-:Y:S05]  /*7ce0*/  BSYNC B1 ;  /* 0x0000000000017941 */ /* 0x000fea0003800000 */
.L_x_119:
        /* <DEDUP_REMOVED lines=12> */
.L_x_122:
[----:B------:R-:W-:Y:S05]  /*7db0*/  BSYNC B1 ;  /* 0x0000000000017941 */ /* 0x000fea0003800000 */
.L_x_121:
        /* <DEDUP_REMOVED lines=12> */
.L_x_124:
[----:B------:R-:W-:Y:S05]  /*7e80*/  BSYNC B1 ;  /* 0x0000000000017941 */ /* 0x000fea0003800000 */
.L_x_123:
        /* <DEDUP_REMOVED lines=12> */
.L_x_126:
[----:B------:R-:W-:Y:S05]  /*7f50*/  BSYNC B1 ;  /* 0x0000000000017941 */ /* 0x000fea0003800000 */
.L_x_125:
        /* <DEDUP_REMOVED lines=12> */
.L_x_128:
[----:B------:R-:W-:Y:S05]  /*8020*/  BSYNC B1 ;  /* 0x0000000000017941 */ /* 0x000fea0003800000 */
.L_x_127:
        /* <DEDUP_REMOVED lines=12> */
.L_x_130:
[----:B------:R-:W-:Y:S05]  /*80f0*/  BSYNC B1 ;  /* 0x0000000000017941 */ /* 0x000fea0003800000 */
.L_x_129:
        /* <DEDUP_REMOVED lines=12> */
.L_x_132:
[----:B------:R-:W-:Y:S05]  /*81c0*/  BSYNC B1 ;  /* 0x0000000000017941 */ /* 0x000fea0003800000 */
.L_x_131:
        /* <DEDUP_REMOVED lines=12> */
.L_x_134:
[----:B------:R-:W-:Y:S05]  /*8290*/  BSYNC B1 ;  /* 0x0000000000017941 */ /* 0x000fea0003800000 */
.L_x_133:
        /* <DEDUP_REMOVED lines=12> */
.L_x_136:
[----:B------:R-:W-:Y:S05]  /*8360*/  BSYNC B1 ;  /* 0x0000000000017941 */ /* 0x000fea0003800000 */
.L_x_135:
        /* <DEDUP_REMOVED lines=12> */
.L_x_138:
[----:B------:R-:W-:Y:S05]  /*8430*/  BSYNC B1 ;  /* 0x0000000000017941 */ /* 0x000fea0003800000 */
.L_x_137:
        /* <DEDUP_REMOVED lines=12> */
.L_x_140:
[----:B------:R-:W-:Y:S05]  /*8500*/  BSYNC B1 ;  /* 0x0000000000017941 */ /* 0x000fea0003800000 */
.L_x_139:
        /* <DEDUP_REMOVED lines=12> */
.L_x_142:
[----:B------:R-:W-:Y:S05]  /*85d0*/  BSYNC B1 ;  /* 0x0000000000017941 */ /* 0x000fea0003800000 */
.L_x_141:
        /* <DEDUP_REMOVED lines=12> */
.L_x_144:
[----:B------:R-:W-:Y:S05]  /*86a0*/  BSYNC B1 ;  /* 0x0000000000017941 */ /* 0x000fea0003800000 */
.L_x_143:
        /* <DEDUP_REMOVED lines=12> */
.L_x_146:
[----:B------:R-:W-:Y:S05]  /*8770*/  BSYNC B1 ;  /* 0x0000000000017941 */ /* 0x000fea0003800000 */
.L_x_145:
        /* <DEDUP_REMOVED lines=12> */
.L_x_148:
[----:B------:R-:W-:Y:S05]  /*8840*/  BSYNC B1 ;  /* 0x0000000000017941 */ /* 0x000fea0003800000 */
.L_x_147:
        /* <DEDUP_REMOVED lines=12> */
.L_x_150:
[----:B------:R-:W-:Y:S05]  /*8910*/  BSYNC B1 ;  /* 0x0000000000017941 */ /* 0x000fea0003800000 */
.L_x_149:
        /* <DEDUP_REMOVED lines=12> */
.L_x_152:
[----:B------:R-:W-:Y:S05]  /*89e0*/  BSYNC B1 ;  /* 0x0000000000017941 */ /* 0x000fea0003800000 */
.L_x_151:
        /* <DEDUP_REMOVED lines=12> */
.L_x_154:
[----:B------:R-:W-:Y:S05]  /*8ab0*/  BSYNC B1 ;  /* 0x0000000000017941 */ /* 0x000fea0003800000 */
.L_x_153:
        /* <DEDUP_REMOVED lines=12> */
.L_x_156:
[----:B------:R-:W-:Y:S05]  /*8b80*/  BSYNC B1 ;  /* 0x0000000000017941 */ /* 0x000fea0003800000 */
.L_x_155:
        /* <DEDUP_REMOVED lines=12> */
.L_x_158:
[----:B------:R-:W-:Y:S05]  /*8c50*/  BSYNC B1 ;  /* 0x0000000000017941 */ /* 0x000fea0003800000 */
.L_x_157:
        /* <DEDUP_REMOVED lines=12> */
.L_x_160:
[----:B------:R-:W-:Y:S05]  /*8d20*/  BSYNC B1 ;  /* 0x0000000000017941 */ /* 0x000fea0003800000 */
.L_x_159:
[----:B-----5:R-:W-:Y:S01]  /*8d30*/  LOP3.LUT R44, R44, 0xff, RZ, 0xc0, !PT ;  /* 0x000000ff2c2c7812 */ /* 0x020fe200078ec0ff */
[----:B------:R-:W-:Y:S01]  /*8d40*/  BSSY B1, `(.L_x_161) ;  /* 0x000000b000017945 */ /* 0x000fe20003800000 */
[----:B------:R-:W-:Y:S02]  /*8d50*/  ISETP.LT.OR P2, PT, R42, 0x79, !P1 ;  /* 0x000000792a00780c */ /* 0x000fe40004f41670 */
[----:B------:R-:W-:Y:S02]  /*8d60*/  F2FP.F16.E5M2.UNPACK_B R44, R44 ;  /* 0x0000002cff2c723e */ /* 0x000fe400020004ff */
[----:B0--3--:R-:W-:-:S03]  /*8d70*/  PRMT R32, RZ, 0x7610, R32 ;  /* 0x00007610ff207816 */ /* 0x009fc60000000020 */
[----:B------:R-:W-:-:S05]  /*8d80*/  HADD2.F32 R44, -RZ, R44.H0_H0 ;  /* 0x2000002cff2c7230 */ /* 0x000fca0000004100 */
[----:B------:R-:W-:-:S04]  /*8d90*/  FMUL R44, R44, UR21 ;  /* 0x000000152c2c7c20 */ /* 0x000fc80008400000 */
[----:B------:R-:W-:-:S05]  /*8da0*/  FFMA R44, R167, UR20, R44 ;  /* 0x00000014a72c7c23 */ /* 0x000fca000800002c */
[----:B------:R-:W-:-:S05]  /*8db0*/  F2FP.SATFINITE.E5M2.F32.PACK_AB_MERGE_C R33, RZ, R44, RZ ;  /* 0x0000002cff21723e */ /* 0x000fca00048060ff */
[----:B------:R0:W-:Y:S01]  /*8dc0*/  @!P0 STG.E.U8 desc[UR14][R24.64+0x79], R33 ;  /* 0x0000792118008986 */ /* 0x0001e2000c10110e */
[----:B------:R-:W-:Y:S05]  /*8dd0*/  @P2 BRA `(.L_x_162) ;  /* 0x0000000000042947 */ /* 0x000fea0003800000 */
[----:B------:R3:W5:Y:S02]  /*8de0*/  LDG.E.U8 R32, desc[UR14][R34.64+0x78] ;  /* 0x0000780e22207981 */ /* 0x000764000c1e1100 */
.L_x_162:
[----:B------:R-:W-:Y:S05]  /*8df0*/  BSYNC B1 ;  /* 0x0000000000017941 */ /* 0x000fea0003800000 */
.L_x_161:
[----:B-----5:R-:W-:Y:S01]  /*8e00*/  LOP3.LUT R32, R32, 0xff, RZ, 0xc0, !PT ;  /* 0x000000ff20207812 */ /* 0x020fe200078ec0ff */
[----:B------:R-:W-:Y:S01]  /*8e10*/  BSSY B1, `(.L_x_163) ;  /* 0x000000b000017945 */ /* 0x000fe20003800000 */
[----:B------:R-:W-:Y:S02]  /*8e20*/  ISETP.LT.OR P1, PT, R42, 0x7a, !P1 ;  /* 0x0000007a2a00780c */ /* 0x000fe40004f21670 */
[----:B------:R-:W-:Y:S02]  /*8e30*/  F2FP.F16.E5M2.UNPACK_B R32, R32 ;  /* 0x00000020ff20723e */ /* 0x000fe400020004ff */
[----:B0-2---:R-:W-:-:S03]  /*8e40*/  PRMT R24, RZ, 0x7610, R24 ;  /* 0x00007610ff187816 */ /* 0x005fc60000000018 */
[----:B------:R-:W-:-:S05]  /*8e50*/  HADD2.F32 R32, -RZ, R32.H0_H0 ;  /* 0x20000020ff207230 */ /* 0x000fca0000004100 */
[----:B------:R-:W-:-:S04]  /*8e60*/  FMUL R25, R32, UR21 ;  /* 0x0000001520197c20 */ /* 0x000fc80008400000 */
[----:B------:R-:W-:-:S05]  /*8e70*/  FFMA R25, R166, UR20, R25 ;  /* 0x00000014a6197c23 */ /* 0x000fca0008000019 */
[----:B------:R-:W-:-:S05]  /*8e80*/  F2FP.SATFINITE.E5M2.F32.PACK_AB_MERGE_C R25, RZ, R25, RZ ;  /* 0x00000019ff19723e */ /* 0x000fca00048060ff */
[----:B------:R0:W-:Y:S01]  /*8e90*/  @!P2 STG.E.U8 desc[UR14][R26.64+0x78], R25 ;  /* 0x000078191a00a986 */ /* 0x0001e2000c10110e */
[----:B------:R-:W-:Y:S05]  /*8ea0*/  @P1 BRA `(.L_x_164) ;  /* 0x0000000000041947 */ /* 0x000fea0003800000 */
[----:B------:R2:W5:Y:S02]  /*8eb0*/  LDG.E.U8 R24, desc[UR14][R34.64+0x79] ;  /* 0x0000790e22187981 */ /* 0x000564000c1e1100 */
.L_x_164:
[----:B------:R-:W-:Y:S05]  /*8ec0*/  BSYNC B1 ;  /* 0x0000000000017941 */ /* 0x000fea0003800000 */
.L_x_163:
[----:B-----5:R-:W-:Y:S01]  /*8ed0*/  LOP3.LUT R24, R24, 0xff, RZ, 0xc0, !PT ;  /* 0x000000ff18187812 */ /* 0x020fe200078ec0ff */
[----:B------:R-:W-:Y:S01]  /*8ee0*/  BSSY B1, `(.L_x_165) ;  /* 0x0000013000017945 */ /* 0x000fe20003800000 */
[----:B------:R-:W-:Y:S02]  /*8ef0*/  IADD3 R33, P0, R43, 0x80, RZ ;  /* 0x000000802b217810 */ /* 0x000fe40007f1e0ff */
[----:B------:R-:W-:-:S03]  /*8f00*/  F2FP.F16.E5M2.UNPACK_B R24, R24 ;  /* 0x00000018ff18723e */ /* 0x000fc600020004ff */
[----:B0-----:R-:W-:Y:S01]  /*8f10*/  IMAD.X R25, RZ, RZ, R39, P0 ;  /* 0x000000ffff197224 */ /* 0x001fe200000e0627 */
[----:B------:R-:W-:Y:S01]  /*8f20*/  ISETP.GE.AND P0, PT, R41, 0x81, PT ;  /* 0x000000812900780c */ /* 0x000fe20003f06270 */
[----:B------:R-:W-:Y:S02]  /*8f30*/  HADD2.F32 R24, -RZ, R24.H0_H0 ;  /* 0x20000018ff187230 */ /* 0x000fe40000004100 */
[----:B--234-:R-:W-:Y:S01]  /*8f40*/  IMAD R34, R25, UR6, RZ ;  /* 0x0000000619227c24 */ /* 0x01cfe2000f8e02ff */
        /* <DEDUP_REMOVED lines=12> */
.L_x_166:
[----:B------:R-:W-:Y:S05]  /*9010*/  BSYNC B1 ;  /* 0x0000000000017941 */ /* 0x000fea0003800000 */
.L_x_165:
[----:B-----5:R-:W-:Y:S01]  /*9020*/  LOP3.LUT R32, R32, 0xff, RZ, 0xc0, !PT ;  /* 0x000000ff20207812 */ /* 0x020fe200078ec0ff */
[----:B------:R-:W-:Y:S01]  /*9030*/  BSSY B1, `(.L_x_167) ;  /* 0x000000b000017945 */ /* 0x000fe20003800000 */
[----:B------:R-:W-:Y:S02]  /*9040*/  ISETP.LT.OR P2, PT, R42, 0x2, !P0 ;  /* 0x000000022a00780c */ /* 0x000fe40004741670 */
[----:B------:R-:W-:Y:S02]  /*9050*/  F2FP.F16.E5M2.UNPACK_B R32, R32 ;  /* 0x00000020ff20723e */ /* 0x000fe400020004ff */
[----:B0-----:R-:W-:-:S03]  /*9060*/  PRMT R26, RZ, 0x7610, R26 ;  /* 0x00007610ff1a7816 */ /* 0x001fc6000000001a */
[----:B------:R-:W-:-:S05]  /*9070*/  HADD2.F32 R32, -RZ, R32.H0_H0 ;  /* 0x20000020ff207230 */ /* 0x000fca0000004100 */
[----:B------:R-:W-:-:S04]  /*9080*/  FMUL R27, R32, UR21 ;  /* 0x00000015201b7c20 */ /* 0x000fc80008400000 */
[----:B------:R-:W-:-:S05]  /*9090*/  FFMA R27, R164, UR20, R27 ;  /* 0x00000014a41b7c23 */ /* 0x000fca000800001b */
[----:B------:R-:W-:-:S05]  /*90a0*/  F2FP.SATFINITE.E5M2.F32.PACK_AB_MERGE_C R27, RZ, R27, RZ ;  /* 0x0000001bff1b723e */ /* 0x000fca00048060ff */
[----:B------:R0:W-:Y:S01]  /*90b0*/  @!P3 STG.E.U8 desc[UR14][R28.64], R27 ;  /* 0x0000001b1c00b986 */ /* 0x0001e2000c10110e */
[----:B------:R-:W-:Y:S05]  /*90c0*/  @P2 BRA `(.L_x_168) ;  /* 0x0000000000042947 */ /* 0x000fea0003800000 */
[----:B------:R3:W5:Y:S02]  /*90d0*/  LDG.E.U8 R26, desc[UR14][R24.64+0x1] ;  /* 0x0000010e181a7981 */ /* 0x000764000c1e1100 */
.L_x_168:
[----:B------:R-:W-:Y:S05]  /*90e0*/  BSYNC B1 ;  /* 0x0000000000017941 */ /* 0x000fea0003800000 */
.L_x_167:
[----:B-----5:R-:W-:Y:S01]  /*90f0*/  LOP3.LUT R26, R26, 0xff, RZ, 0xc0, !PT ;  /* 0x000000ff1a1a7812 */ /* 0x020fe200078ec0ff */
[----:B------:R-:W-:Y:S01]  /*9100*/  BSSY B1, `(.L_x_169) ;  /* 0x0000013000017945 */ /* 0x000fe20003800000 */
[----:B------:R-:W-:Y:S02]  /*9110*/  IADD3 R43, P1, R43, 0x88, RZ ;  /* 0x000000882b2b7810 */ /* 0x000fe40007f3e0ff */
[----:B------:R-:W-:Y:S02]  /*9120*/  F2FP.F16.E5M2.UNPACK_B R26, R26 ;  /* 0x0000001aff1a723e */ /* 0x000fe400020004ff */
[----:B------:R-:W-:Y:S01]  /*9130*/  PRMT R32, RZ, 0x7610, R32 ;  /* 0x00007610ff207816 */ /* 0x000fe20000000020 */
[----:B------:R-:W-:Y:S01]  /*9140*/  IMAD.X R38, RZ, RZ, R39, P1 ;  /* 0x000000ffff267224 */ /* 0x000fe200008e0627 */
[----:B------:R-:W-:Y:S01]  /*9150*/  ISETP.GE.AND P1, PT, R41, 0x89, PT ;  /* 0x000000892900780c */ /* 0x000fe20003f26270 */
[----:B------:R-:W-:Y:S02]  /*9160*/  HADD2.F32 R26, -RZ, R26.H0_H0 ;  /* 0x2000001aff1a7230 */ /* 0x000fe40000004100 */
[----:B------:R-:W-:Y:S01]  /*9170*/  IMAD R38, R38, UR6, RZ ;  /* 0x0000000626267c24 */ /* 0x000fe2000f8e02ff */
[----:B------:R-:W-:Y:S01]  /*9180*/  ISETP.LT.OR P5, PT, R42, 0x1, !P1 ;  /* 0x000000012a00780c */ /* 0x000fe20004fa1670 */
[----:B------:R-:W-:-:S04]  /*9190*/  IMAD.WIDE.U32 R36, R43, UR6, R36 ;  /* 0x000000062b247c25 */ /* 0x000fc8000f8e0024 */
[----:B------:R-:W-:Y:S01]  /*91a0*/  FMUL R26, R26, UR21 ;  /* 0x000000151a1a7c20 */ /* 0x000fe20008400000 */
[----:B------:R-:W-:-:S03]  /*91b0*/  IMAD R43, R43, UR7, R38 ;  /* 0x000000072b2b7c24 */ /* 0x000fc6000f8e0226 */
[----:B------:R-:W-:Y:S01]  /*91c0*/  FFMA R163, R163, UR20, R26 ;  /* 0x00000014a3a37c23 */ /* 0x000fe2000800001a */
[----:B------:R-:W-:-:S04]  /*91d0*/  IADD3 R26, P3, R36, UR10, RZ ;  /* 0x0000000a241a7c10 */ /* 0x000fc8000ff7e0ff */
[----:B------:R-:W-:Y:S02]  /*91e0*/  F2FP.SATFINITE.E5M2.F32.PACK_AB_MERGE_C R163, RZ, R163, RZ ;  /* 0x000000a3ffa3723e */ /* 0x000fe400048060ff */
[----:B0-----:R-:W-:-:S03]  /*91f0*/  IADD3.X R27, R37, UR11, R43, P3, !PT ;  /* 0x0000000b251b7c10 */ /* 0x001fc60009ffe42b */
[----:B------:R0:W-:Y:S01]  /*9200*/  @!P2 STG.E.U8 desc[UR14][R28.64+0x1], R163 ;  /* 0x000001a31c00a986 */ /* 0x0001e2000c10110e */
[----:B------:R-:W-:Y:S05]  /*9210*/  @P5 BRA `(.L_x_170) ;  /* 0x0000000000045947 */ /* 0x000fea0003800000 */
[----:B------:R4:W5:Y:S02]  /*9220*/  LDG.E.U8 R32, desc[UR14][R26.64] ;  /* 0x0000000e1a207981 */ /* 0x000964000c1e1100 */
.L_x_170:
[----:B------:R-:W-:Y:S05]  /*9230*/  BSYNC B1 ;  /* 0x0000000000017941 */ /* 0x000fea0003800000 */
.L_x_169:
        /* <DEDUP_REMOVED lines=12> */
.L_x_172:
[----:B------:R-:W-:Y:S05]  /*9300*/  BSYNC B1 ;  /* 0x0000000000017941 */ /* 0x000fea0003800000 */
.L_x_171:
        /* <DEDUP_REMOVED lines=12> */
.L_x_174:
[----:B------:R-:W-:Y:S05]  /*93d0*/  BSYNC B1 ;  /* 0x0000000000017941 */ /* 0x000fea0003800000 */
.L_x_173:
        /* <DEDUP_REMOVED lines=12> */
.L_x_176:
[----:B------:R-:W-:Y:S05]  /*94a0*/  BSYNC B1 ;  /* 0x0000000000017941 */ /* 0x000fea0003800000 */
.L_x_175:
        /* <DEDUP_REMOVED lines=12> */
.L_x_178:
[----:B------:R-:W-:Y:S05]  /*9570*/  BSYNC B1 ;  /* 0x0000000000017941 */ /* 0x000fea0003800000 */
.L_x_177:
        /* <DEDUP_REMOVED lines=12> */
.L_x_180:
[----:B------:R-:W-:Y:S05]  /*9640*/  BSYNC B1 ;  /* 0x0000000000017941 */ /* 0x000fea0003800000 */
.L_x_179:
        /* <DEDUP_REMOVED lines=12> */
.L_x_182:
[----:B------:R-:W-:Y:S05]  /*9710*/  BSYNC B1 ;  /* 0x0000000000017941 */ /* 0x000fea0003800000 */
.L_x_181:
        /* <DEDUP_REMOVED lines=12> */
.L_x_184:
[----:B------:R-:W-:Y:S05]  /*97e0*/  BSYNC B1 ;  /* 0x0000000000017941 */ /* 0x000fea0003800000 */
.L_x_183:
        /* <DEDUP_REMOVED lines=12> */
.L_x_186:
[----:B------:R-:W-:Y:S05]  /*98b0*/  BSYNC B1 ;  /* 0x0000000000017941 */ /* 0x000fea0003800000 */
.L_x_185:
        /* <DEDUP_REMOVED lines=12> */
.L_x_188:
[----:B------:R-:W-:Y:S05]  /*9980*/  BSYNC B1 ;  /* 0x0000000000017941 */ /* 0x000fea0003800000 */
.L_x_187:
        /* <DEDUP_REMOVED lines=12> */
.L_x_190:
[----:B------:R-:W-:Y:S05]  /*9a50*/  BSYNC B1 ;  /* 0x0000000000017941 */ /* 0x000fea0003800000 */
.L_x_189:
        /* <DEDUP_REMOVED lines=12> */
.L_x_192:
[----:B------:R-:W-:Y:S05]  /*9b20*/  BSYNC B1 ;  /* 0x0000000000017941 */ /* 0x000fea0003800000 */
.L_x_191:
[----:B-----5:R-:W-:Y:S01]  /*9b30*/  LOP3.LUT R32, R32, 0xff, RZ, 0xc0, !PT ;  /* 0x000000ff20207812 */ /* 0x020fe200078ec0ff */
[----:B------:R-:W-:Y:S01]  /*9b40*/  BSSY B1, `(.L_x_193) ;  /* 0x000000b000017945 */ /* 0x000fe20003800000 */
[----:B------:R-:W-:Y:S02]  /*9b50*/  ISETP.LT.OR P3, PT, R42, 0x19, !P1 ;  /* 0x000000192a00780c */ /* 0x000fe40004f61670 */
[----:B------:R-:W-:-:S05]  /*9b60*/  F2FP.F16.E5M2.UNPACK_B R32, R32 ;  /* 0x00000020ff20723e */ /* 0x000fca00020004ff */
[----:B------:R-:W-:-:S05]  /*9b70*/  HADD2.F32 R32, -RZ, R32.H0_H0 ;  /* 0x20000020ff207230 */ /* 0x000fca0000004100 */
[----:B------:R-:W-:-:S04]  /*9b80*/  FMUL R32, R32, UR21 ;  /* 0x0000001520207c20 */ /* 0x000fc80008400000 */
[----:B------:R-:W-:Y:S01]  /*9b90*/  FFMA R32, R23, UR20, R32 ;  /* 0x0000001417207c23 */ /* 0x000fe20008000020 */
[----:B------:R-:W-:-:S04]  /*9ba0*/  PRMT R23, RZ, 0x7610, R23 ;  /* 0x00007610ff177816 */ /* 0x000fc80000000017 */
[----:B0-----:R-:W-:-:S05]  /*9bb0*/  F2FP.SATFINITE.E5M2.F32.PACK_AB_MERGE_C R33, RZ, R32, RZ ;  /* 0x00000020ff21723e */ /* 0x001fca00048060ff */
[----:B------:R0:W-:Y:S01]  /*9bc0*/  @!P2 STG.E.U8 desc[UR14][R28.64+0x19], R33 ;  /* 0x000019211c00a986 */ /* 0x0001e2000c10110e */
[----:B------:R-:W-:Y:S05]  /*9bd0*/  @P3 BRA `(.L_x_194) ;  /* 0x0000000000043947 */ /* 0x000fea0003800000 */
[----:B------:R0:W5:Y:S02]  /*9be0*/  LDG.E.U8 R23, desc[UR14][R26.64+0x18] ;  /* 0x0000180e1a177981 */ /* 0x000164000c1e1100 */
.L_x_194:
[----:B------:R-:W-:Y:S05]  /*9bf0*/  BSYNC B1 ;  /* 0x0000000000017941 */ /* 0x000fea0003800000 */
.L_x_193:
        /* <DEDUP_REMOVED lines=8> */
[----:B------:R-:W-:-:S05]  /*9c80*/  F2FP.SATFINITE.E5M2.F32.PACK_AB_MERGE_C R23, RZ, R23, RZ ;  /* 0x00000017ff17723e */ /* 0x000fca00048060ff */
[----:B------:R0:W-:Y:S01]  /*9c90*/  @!P3 STG.E.U8 desc[UR14][R30.64+0x18], R23 ;  /* 0x000018171e00b986 */ /* 0x0001e2000c10110e */
[----:B------:R-:W-:Y:S05]  /*9ca0*/  @P2 BRA `(.L_x_196) ;  /* 0x0000000000042947 */ /* 0x000fea0003800000 */
[----:B------:R0:W5:Y:S02]  /*9cb0*/  LDG.E.U8 R22, desc[UR14][R26.64+0x19] ;  /* 0x0000190e1a167981 */ /* 0x000164000c1e1100 */
.L_x_196:
[----:B------:R-:W-:Y:S05]  /*9cc0*/  BSYNC B1 ;  /* 0x0000000000017941 */ /* 0x000fea0003800000 */
.L_x_195:
        /* <DEDUP_REMOVED lines=12> */
.L_x_198:
[----:B------:R-:W-:Y:S05]  /*9d90*/  BSYNC B1 ;  /* 0x0000000000017941 */ /* 0x000fea0003800000 */
.L_x_197:
        /* <DEDUP_REMOVED lines=12> */
.L_x_200:
[----:B------:R-:W-:Y:S05]  /*9e60*/  BSYNC B1 ;  /* 0x0000000000017941 */ /* 0x000fea0003800000 */
.L_x_199:
        /* <DEDUP_REMOVED lines=12> */
.L_x_202:
[----:B------:R-:W-:Y:S05]  /*9f30*/  BSYNC B1 ;  /* 0x0000000000017941 */ /* 0x000fea0003800000 */
.L_x_201:
        /* <DEDUP_REMOVED lines=12> */
.L_x_204:
[----:B------:R-:W-:Y:S05]  /*a000*/  BSYNC B1 ;  /* 0x0000000000017941 */ /* 0x000fea0003800000 */
.L_x_203:
        /* <DEDUP_REMOVED lines=12> */
.L_x_206:
[----:B------:R-:W-:Y:S05]  /*a0d0*/  BSYNC B1 ;  /* 0x0000000000017941 */ /* 0x000fea0003800000 */
.L_x_205:
        /* <DEDUP_REMOVED lines=12> */
.L_x_208:
[----:B------:R-:W-:Y:S05]  /*a1a0*/  BSYNC B1 ;  /* 0x0000000000017941 */ /* 0x000fea0003800000 */
.L_x_207:
        /* <DEDUP_REMOVED lines=12> */
.L_x_210:
[----:B------:R-:W-:Y:S05]  /*a270*/  BSYNC B1 ;  /* 0x0000000000017941 */ /* 0x000fea0003800000 */
.L_x_209:
        /* <DEDUP_REMOVED lines=12> */
.L_x_212:
[----:B------:R-:W-:Y:S05]  /*a340*/  BSYNC B1 ;  /* 0x0000000000017941 */ /* 0x000fea0003800000 */
.L_x_211:
        /* <DEDUP_REMOVED lines=12> */
.L_x_214:
[----:B------:R-:W-:Y:S05]  /*a410*/  BSYNC B1 ;  /* 0x0000000000017941 */ /* 0x000fea0003800000 */
.L_x_213:
        /* <DEDUP_REMOVED lines=12> */
.L_x_216:
[----:B------:R-:W-:Y:S05]  /*a4e0*/  BSYNC B1 ;  /* 0x0000000000017941 */ /* 0x000fea0003800000 */
.L_x_215:
        /* <DEDUP_REMOVED lines=12> */
.L_x_218:
[----:B------:R-:W-:Y:S05]  /*a5b0*/  BSYNC B1 ;  /* 0x0000000000017941 */ /* 0x000fea0003800000 */
.L_x_217:
        /* <DEDUP_REMOVED lines=12> */
.L_x_220:
[----:B------:R-:W-:Y:S05]  /*a680*/  BSYNC B1 ;  /* 0x0000000000017941 */ /* 0x000fea0003800000 */
.L_x_219:
        /* <DEDUP_REMOVED lines=12> */
.L_x_222:
[----:B------:R-:W-:Y:S05]  /*a750*/  BSYNC B1 ;  /* 0x0000000000017941 */ /* 0x000fea0003800000 */
.L_x_221:
        /* <DEDUP_REMOVED lines=12> */
.L_x_224:
[----:B------:R-:W-:Y:S05]  /*a820*/  BSYNC B1 ;  /* 0x0000000000017941 */ /* 0x000fea0003800000 */
.L_x_223:
        /* <DEDUP_REMOVED lines=12> */
.L_x_226:
[----:B------:R-:W-:Y:S05]  /*a8f0*/  BSYNC B1 ;  /* 0x0000000000017941 */ /* 0x000fea0003800000 */
.L_x_225:
        /* <DEDUP_REMOVED lines=12> */
.L_x_228:
[----:B------:R-:W-:Y:S05]  /*a9c0*/  BSYNC B1 ;  /* 0x0000000000017941 */ /* 0x000fea0003800000 */
.L_x_227:
        /* <DEDUP_REMOVED lines=12> */
.L_x_230:
[----:B------:R-:W-:Y:S05]  /*aa90*/  BSYNC B1 ;  /* 0x0000000000017941 */ /* 0x000fea0003800000 */
.L_x_229:
        /* <DEDUP_REMOVED lines=12> */
.L_x_232:
[----:B------:R-:W-:Y:S05]  /*ab60*/  BSYNC B1 ;  /* 0x0000000000017941 */ /* 0x000fea0003800000 */
.L_x_231:
        /* <DEDUP_REMOVED lines=12> */
.L_x_234:
[----:B------:R-:W-:Y:S05]  /*ac30*/  BSYNC B1 ;  /* 0x0000000000017941 */ /* 0x000fea0003800000 */
.L_x_233:
        /* <DEDUP_REMOVED lines=12> */
.L_x_236:
[----:B------:R-:W-:Y:S05]  /*ad00*/  BSYNC B1 ;  /* 0x0000000000017941 */ /* 0x000fea0003800000 */
.L_x_235:
[----:B-----5:R-:W-:Y:S01]  /*ad10*/  LOP3.LUT R2, R2, 0xff, RZ, 0xc0, !PT ;  /* 0x000000ff02027812 */ /* 0x020fe200078ec0ff */
[----:B------:R-:W-:Y:S01]  /*ad20*/  BSSY B1, `(.L_x_237) ;  /* 0x000000b000017945 */ /* 0x000fe20003800000 */
[----:B------:R-:W-:Y:S02]  /*ad30*/  ISETP.LT.OR P3, PT, R42, 0x49, !P0 ;  /* 0x000000492a00780c */ /* 0x000fe40004761670 */
[----:B------:R-:W-:-:S05]  /*ad40*/  F2FP.F16.E5M2.UNPACK_B R2, R2 ;  /* 0x00000002ff02723e */ /* 0x000fca00020004ff */
[----:B------:R-:W-:-:S05]  /*ad50*/  HADD2.F32 R2, -RZ, R2.H0_H0 ;  /* 0x20000002ff027230 */ /* 0x000fca0000004100 */
[----:B0-----:R-:W-:-:S04]  /*ad60*/  FMUL R3, R2, UR21 ;  /* 0x0000001502037c20 */ /* 0x001fc80008400000 */
[----:B------:R-:W-:Y:S01]  /*ad70*/  FFMA R3, R0, UR20, R3 ;  /* 0x0000001400037c23 */ /* 0x000fe20008000003 */
[----:B------:R-:W-:-:S04]  /*ad80*/  PRMT R0, RZ, 0x7610, R0 ;  /* 0x00007610ff007816 */ /* 0x000fc80000000000 */
[----:B------:R-:W-:-:S05]  /*ad90*/  F2FP.SATFINITE.E5M2.F32.PACK_AB_MERGE_C R3, RZ, R3, RZ ;  /* 0x00000003ff03723e */ /* 0x000fca00048060ff */
[----:B------:R0:W-:Y:S01]  /*ada0*/  @!P2 STG.E.U8 desc[UR14][R30.64+0x41], R3 ;  /* 0x000041031e00a986 */ /* 0x0001e2000c10110e */
[----:B------:R-:W-:Y:S05]  /*adb0*/  @P3 BRA `(.L_x_238) ;  /* 0x0000000000043947 */ /* 0x000fea0003800000 */
[----:B------:R0:W5:Y:S02]  /*adc0*/  LDG.E.U8 R0, desc[UR14][R24.64+0x48] ;  /* 0x0000480e18007981 */ /* 0x000164000c1e1100 */
.L_x_238:
[----:B------:R-:W-:Y:S05]  /*add0*/  BSYNC B1 ;  /* 0x0000000000017941 */ /* 0x000fea0003800000 */
.L_x_237:
[----:B------:R-:W2:Y:S01]  /*ade0*/  LDL.LU R2, [R1] ;  /* 0x0000000001027983 */ /* 0x000ea20000300800 */
[----:B-----5:R-:W-:Y:S01]  /*adf0*/  LOP3.LUT R0, R0, 0xff, RZ, 0xc0, !PT ;  /* 0x000000ff00007812 */ /* 0x020fe200078ec0ff */
[----:B------:R-:W-:Y:S01]  /*ae00*/  BSSY B1, `(.L_x_239) ;  /* 0x000000b000017945 */ /* 0x000fe20003800000 */
[----:B------:R-:W-:Y:S02]  /*ae10*/  ISETP.LT.OR P2, PT, R42, 0x4a, !P0 ;  /* 0x0000004a2a00780c */ /* 0x000fe40004741670 */
[----:B------:R-:W-:-:S05]  /*ae20*/  F2FP.F16.E5M2.UNPACK_B R0, R0 ;  /* 0x00000000ff00723e */ /* 0x000fca00020004ff */
[----:B------:R-:W-:-:S05]  /*ae30*/  HADD2.F32 R0, -RZ, R0.H0_H0 ;  /* 0x20000000ff007230 */ /* 0x000fca0000004100 */
[----:B------:R-:W-:-:S04]  /*ae40*/  FMUL R0, R0, UR21 ;  /* 0x0000001500007c20 */ /* 0x000fc80008400000 */
[----:B--2---:R-:W-:-:S05]  /*ae50*/  FFMA R0, R2, UR20, R0 ;  /* 0x0000001402007c23 */ /* 0x004fca0008000000 */
[----:B0-----:R-:W-:Y:S02]  /*ae60*/  F2FP.SATFINITE.E5M2.F32.PACK_AB_MERGE_C R3, RZ, R0, RZ ;  /* 0x00000000ff03723e */ /* 0x001fe400048060ff */
[----:B------:R-:W-:-:S03]  /*ae70*/  PRMT R0, RZ, 0x7610, R0 ;  /* 0x00007610ff007816 */ /* 0x000fc60000000000 */
[----:B------:R0:W-:Y:S01]  /*ae80*/  @!P3 STG.E.U8 desc[UR14][R28.64+0x48], R3 ;  /* 0x000048031c00b986 */ /* 0x0001e2000c10110e */
[----:B------:R-:W-:Y:S05]  /*ae90*/  @P2 BRA `(.L_x_240) ;  /* 0x0000000000042947 */ /* 0x000fea0003800000 */
[----:B------:R2:W5:Y:S02]  /*aea0*/  LDG.E.U8 R0, desc[UR14][R24.64+0x49] ;  /* 0x0000490e18007981 */ /* 0x000564000c1e1100 */
.L_x_240:
[----:B------:R-:W-:Y:S05]  /*aeb0*/  BSYNC B1 ;  /* 0x0000000000017941 */ /* 0x000fea0003800000 */
.L_x_239:
[----:B------:R-:W3:Y:S01]  /*aec0*/  LDL.LU R2, [R1+0x4] ;  /* 0x0000040001027983 */ /* 0x000ee20000300800 */
[----:B-----5:R-:W-:Y:S01]  /*aed0*/  LOP3.LUT R0, R0, 0xff, RZ, 0xc0, !PT ;  /* 0x000000ff00007812 */ /* 0x020fe200078ec0ff */
[----:B------:R-:W-:Y:S01]  /*aee0*/  BSSY B1, `(.L_x_241) ;  /* 0x000000b000017945 */ /* 0x000fe20003800000 */
[----:B------:R-:W-:Y:S02]  /*aef0*/  ISETP.LT.OR P3, PT, R42, 0x49, !P1 ;  /* 0x000000492a00780c */ /* 0x000fe40004f61670 */
[----:B------:R-:W-:-:S05]  /*af00*/  F2FP.F16.E5M2.UNPACK_B R0, R0 ;  /* 0x00000000ff00723e */ /* 0x000fca00020004ff */
[----:B------:R-:W-:-:S05]  /*af10*/  HADD2.F32 R0, -RZ, R0.H0_H0 ;  /* 0x20000000ff007230 */ /* 0x000fca0000004100 */
[----:B------:R-:W-:-:S04]  /*af20*/  FMUL R0, R0, UR21 ;  /* 0x0000001500007c20 */ /* 0x000fc80008400000 */
[----:B---3--:R-:W-:-:S05]  /*af30*/  FFMA R0, R2, UR20, R0 ;  /* 0x0000001402007c23 */ /* 0x008fca0008000000 */
[----:B0-----:R-:W-:Y:S02]  /*af40*/  F2FP.SATFINITE.E5M2.F32.PACK_AB_MERGE_C R3, RZ, R0, RZ ;  /* 0x00000000ff03723e */ /* 0x001fe400048060ff */
[----:B------:R-:W-:-:S03]  /*af50*/  PRMT R0, RZ, 0x7610, R0 ;  /* 0x00007610ff007816 */ /* 0x000fc60000000000 */
[----:B------:R0:W-:Y:S01]  /*af60*/  @!P2 STG.E.U8 desc[UR14][R28.64+0x49], R3 ;  /* 0x000049031c00a986 */ /* 0x0001e2000c10110e */
[----:B------:R-:W-:Y:S05]  /*af70*/  @P3 BRA `(.L_x_242) ;  /* 0x0000000000043947 */ /* 0x000fea0003800000 */
[----:B------:R3:W5:Y:S02]  /*af80*/  LDG.E.U8 R0, desc[UR14][R26.64+0x48] ;  /* 0x0000480e1a007981 */ /* 0x000764000c1e1100 */
.L_x_242:
[----:B------:R-:W-:Y:S05]  /*af90*/  BSYNC B1 ;  /* 0x0000000000017941 */ /* 0x000fea0003800000 */
.L_x_241:
[----:B------:R-:W2:Y:S01]  /*afa0*/  LDL.LU R2, [R1+0x8] ;  /* 0x0000080001027983 */ /* 0x000ea20000300800 */
        /* <DEDUP_REMOVED lines=12> */
.L_x_244:
[----:B------:R-:W-:Y:S05]  /*b070*/  BSYNC B1 ;  /* 0x0000000000017941 */ /* 0x000fea0003800000 */
.L_x_243:
        /* <DEDUP_REMOVED lines=13> */
.L_x_246:
[----:B------:R-:W-:Y:S05]  /*b150*/  BSYNC B1 ;  /* 0x0000000000017941 */ /* 0x000fea0003800000 */
.L_x_245:
        /* <DEDUP_REMOVED lines=13> */
.L_x_248:
[----:B------:R-:W-:Y:S05]  /*b230*/  BSYNC B1 ;  /* 0x0000000000017941 */ /* 0x000fea0003800000 */
.L_x_247:
        /* <DEDUP_REMOVED lines=13> */
.L_x_250:
[----:B------:R-:W-:Y:S05]  /*b310*/  BSYNC B1 ;  /* 0x0000000000017941 */ /* 0x000fea0003800000 */
.L_x_249:
        /* <DEDUP_REMOVED lines=13> */
.L_x_252:
[----:B------:R-:W-:Y:S05]  /*b3f0*/  BSYNC B1 ;  /* 0x0000000000017941 */ /* 0x000fea0003800000 */
.L_x_251:
        /* <DEDUP_REMOVED lines=13> */
.L_x_254:
[----:B------:R-:W-:Y:S05]  /*b4d0*/  BSYNC B1 ;  /* 0x0000000000017941 */ /* 0x000fea0003800000 */
.L_x_253:
        /* <DEDUP_REMOVED lines=13> */
.L_x_256:
[----:B------:R-:W-:Y:S05]  /*b5b0*/  BSYNC B1 ;  /* 0x0000000000017941 */ /* 0x000fea0003800000 */
.L_x_255:
        /* <DEDUP_REMOVED lines=13> */
.L_x_258:
[----:B------:R-:W-:Y:S05]  /*b690*/  BSYNC B1 ;  /* 0x0000000000017941 */ /* 0x000fea0003800000 */
.L_x_257:
        /* <DEDUP_REMOVED lines=13> */
.L_x_260:
[----:B------:R-:W-:Y:S05]  /*b770*/  BSYNC B1 ;  /* 0x0000000000017941 */ /* 0x000fea0003800000 */
.L_x_259:
        /* <DEDUP_REMOVED lines=13> */
.L_x_262:
[----:B------:R-:W-:Y:S05]  /*b850*/  BSYNC B1 ;  /* 0x0000000000017941 */ /* 0x000fea0003800000 */
.L_x_261:
        /* <DEDUP_REMOVED lines=13> */
.L_x_264:
[----:B------:R-:W-:Y:S05]  /*b930*/  BSYNC B1 ;  /* 0x0000000000017941 */ /* 0x000fea0003800000 */
.L_x_263:
        /* <DEDUP_REMOVED lines=13> */
.L_x_266:
[----:B------:R-:W-:Y:S05]  /*ba10*/  BSYNC B1 ;  /* 0x0000000000017941 */ /* 0x000fea0003800000 */
.L_x_265:
        /* <DEDUP_REMOVED lines=13> */
.L_x_268:
[----:B------:R-:W-:Y:S05]  /*baf0*/  BSYNC B1 ;  /* 0x0000000000017941 */ /* 0x000fea0003800000 */
.L_x_267:
        /* <DEDUP_REMOVED lines=13> */
.L_x_270:
[----:B------:R-:W-:Y:S05]  /*bbd0*/  BSYNC B1 ;  /* 0x0000000000017941 */ /* 0x000fea0003800000 */
.L_x_269:
        /* <DEDUP_REMOVED lines=13> */
.L_x_272:
[----:B------:R-:W-:Y:S05]  /*bcb0*/  BSYNC B1 ;  /* 0x0000000000017941 */ /* 0x000fea0003800000 */
.L_x_271:
        /* <DEDUP_REMOVED lines=13> */
.L_x_274:
[----:B------:R-:W-:Y:S05]  /*bd90*/  BSYNC B1 ;  /* 0x0000000000017941 */ /* 0x000fea0003800000 */
.L_x_273:
        /* <DEDUP_REMOVED lines=13> */
.L_x_276:
[----:B------:R-:W-:Y:S05]  /*be70*/  BSYNC B1 ;  /* 0x0000000000017941 */ /* 0x000fea0003800000 */
.L_x_275:
        /* <DEDUP_REMOVED lines=13> */
.L_x_278:
[----:B------:R-:W-:Y:S05]  /*bf50*/  BSYNC B1 ;  /* 0x0000000000017941 */ /* 0x000fea0003800000 */
.L_x_277:
        /* <DEDUP_REMOVED lines=13> */
.L_x_280:
[----:B------:R-:W-:Y:S05]  /*c030*/  BSYNC B1 ;  /* 0x0000000000017941 */ /* 0x000fea0003800000 */
.L_x_279:
        /* <DEDUP_REMOVED lines=13> */
.L_x_282:
[----:B------:R-:W-:Y:S05]  /*c110*/  BSYNC B1 ;  /* 0x0000000000017941 */ /* 0x000fea0003800000 */
.L_x_281:
        /* <DEDUP_REMOVED lines=13> */
.L_x_284:
[----:B------:R-:W-:Y:S05]  /*c1f0*/  BSYNC B1 ;  /* 0x0000000000017941 */ /* 0x000fea0003800000 */
.L_x_283:
        /* <DEDUP_REMOVED lines=13> */
.L_x_286:
[----:B------:R-:W-:Y:S05]  /*c2d0*/  BSYNC B1 ;  /* 0x0000000000017941 */ /* 0x000fea0003800000 */
.L_x_285:
        /* <DEDUP_REMOVED lines=13> */
.L_x_288:
[----:B------:R-:W-:Y:S05]  /*c3b0*/  BSYNC B1 ;  /* 0x0000000000017941 */ /* 0x000fea0003800000 */
.L_x_287:
        /* <DEDUP_REMOVED lines=13> */
.L_x_290:
[----:B------:R-:W-:Y:S05]  /*c490*/  BSYNC B1 ;  /* 0x0000000000017941 */ /* 0x000fea0003800000 */
.L_x_289:
        /* <DEDUP_REMOVED lines=13> */
.L_x_292:
[----:B------:R-:W-:Y:S05]  /*c570*/  BSYNC B1 ;  /* 0x0000000000017941 */ /* 0x000fea0003800000 */
.L_x_291:
[----:B------:R-:W-:Y:S05]  /*c580*/  @P1 BRA `(.L_x_293) ;  /* 0x0000002000a41947 */ /* 0x000fea0003800000 */
[----:B------:R-:W2:Y:S01]  /*c590*/  LDL.LU R2, [R1+0x6c] ;  /* 0x00006c0001027983 */ /* 0x000ea20000300800 */
[----:B-----5:R-:W-:-:S04]  /*c5a0*/  LOP3.LUT R0, R0, 0xff, RZ, 0xc0, !PT ;  /* 0x000000ff00007812 */ /* 0x020fc800078ec0ff */
[----:B------:R-:W-:-:S05]  /*c5b0*/  F2FP.F16.E5M2.UNPACK_B R0, R0 ;  /* 0x00000000ff00723e */ /* 0x000fca00020004ff */
[----:B------:R-:W-:-:S05]  /*c5c0*/  HADD2.F32 R0, -RZ, R0.H0_H0 ;  /* 0x20000000ff007230 */ /* 0x000fca0000004100 */
[----:B------:R-:W-:-:S04]  /*c5d0*/  FMUL R0, R0, UR21 ;  /* 0x0000001500007c20 */ /* 0x000fc80008400000 */
[----:B--2---:R-:W-:-:S05]  /*c5e0*/  FFMA R0, R2, UR20, R0 ;  /* 0x0000001402007c23 */ /* 0x004fca0008000000 */
[----:B0-----:R-:W-:-:S05]  /*c5f0*/  F2FP.SATFINITE.E5M2.F32.PACK_AB_MERGE_C R3, RZ, R0, RZ ;  /* 0x00000000ff03723e */ /* 0x001fca00048060ff */
[----:B------:R0:W-:Y:S01]  /*c600*/  STG.E.U8 desc[UR14][R30.64+0x79], R3 ;  /* 0x000079031e007986 */ /* 0x0001e2000c10110e */
[----:B------:R-:W-:Y:S05]  /*c610*/  BRA `(.L_x_293) ;  /* 0x0000002000807947 */ /* 0x000fea0003800000 */
.L_x_36:
[----:B------:R-:W-:Y:S01]  /*c620*/  ISETP.GE.AND P3, PT, R41, 0x1, PT ;  /* 0x000000012900780c */ /* 0x000fe20003f66270 */
[----:B------:R-:W-:Y:S01]  /*c630*/  FMUL R227, R227, UR20 ;  /* 0x00000014e3e37c20 */ /* 0x000fe20008400000 */
[----:B------:R-:W-:Y:S01]  /*c640*/  ISETP.GE.AND P2, PT, R41, 0x9, PT ;  /* 0x000000092900780c */ /* 0x000fe20003f46270 */
[----:B------:R-:W-:Y:S01]  /*c650*/  FMUL R228, R228, UR20 ;  /* 0x00000014e4e47c20 */ /* 0x000fe20008400000 */
[C---:B------:R-:W-:Y:S01]  /*c660*/  ISETP.LT.OR P0, PT, R42.reuse, 0x1, !P3 ;  /* 0x000000012a00780c */ /* 0x040fe20005f01670 */
[----:B------:R-:W-:Y:S01]  /*c670*/  FMUL R225, R225, UR20 ;  /* 0x00000014e1e17c20 */ /* 0x000fe20008400000 */
[----:B------:R-:W-:Y:S01]  /*c680*/  ISETP.LT.OR P1, PT, R42, 0x2, !P3 ;  /* 0x000000022a00780c */ /* 0x000fe20005f21670 */
[----:B------:R-:W-:Y:S01]  /*c690*/  FMUL R226, R226, UR20 ;  /* 0x00000014e2e27c20 */ /* 0x000fe20008400000 */
[----:B------:R-:W-:Y:S02]  /*c6a0*/  ISETP.LT.OR P6, PT, R42, 0x2, !P2 ;  /* 0x000000022a00780c */ /* 0x000fe400057c1670 */
[----:B------:R-:W-:-:S02]  /*c6b0*/  F2FP.SATFINITE.E5M2.F32.PACK_AB_MERGE_C R33, RZ, R228, RZ ;  /* 0x000000e4ff21723e */ /* 0x000fc400048060ff */
[----:B------:R-:W-:Y:S02]  /*c6c0*/  F2FP.SATFINITE.E5M2.F32.PACK_AB_MERGE_C R227, RZ, R227, RZ ;  /* 0x000000e3ffe3723e */ /* 0x000fe400048060ff */
[C---:B------:R-:W-:Y:S02]  /*c6d0*/  ISETP.LT.OR P5, PT, R42.reuse, 0x1, !P2 ;  /* 0x000000012a00780c */ /* 0x040fe400057a1670 */
[----:B------:R-:W-:Y:S01]  /*c6e0*/  F2FP.SATFINITE.E5M2.F32.PACK_AB_MERGE_C R225, RZ, R225, RZ ;  /* 0x000000e1ffe1723e */ /* 0x000fe200048060ff */
[----:B------:R0:W-:Y:S01]  /*c6f0*/  @!P0 STG.E.U8 desc[UR14][R24.64], R33 ;  /* 0x0000002118008986 */ /* 0x0001e2000c10110e */
[----:B------:R-:W-:Y:S01]  /*c700*/  ISETP.LT.OR P0, PT, R42, 0x9, !P3 ;  /* 0x000000092a00780c */ /* 0x000fe20005f01670 */
[----:B------:R-:W-:Y:S01]  /*c710*/  FMUL R224, R224, UR20 ;  /* 0x00000014e0e07c20 */ /* 0x000fe20008400000 */
[----:B------:R-:W-:Y:S01]  /*c720*/  F2FP.SATFINITE.E5M2.F32.PACK_AB_MERGE_C R35, RZ, R226, RZ ;  /* 0x000000e2ff23723e */ /* 0x000fe200048060ff */
[----:B------:R-:W-:Y:S01]  /*c730*/  @!P1 STG.E.U8 desc[UR14][R24.64+0x1], R227 ;  /* 0x000001e318009986 */ /* 0x000fe2000c10110e */
[----:B------:R-:W-:-:S03]  /*c740*/  ISETP.LT.OR P1, PT, R42, 0xa, !P3 ;  /* 0x0000000a2a00780c */ /* 0x000fc60005f21670 */
[----:B------:R-:W-:Y:S01]  /*c750*/  @!P6 STG.E.U8 desc[UR14][R26.64+0x1], R225 ;  /* 0x000001e11a00e986 */ /* 0x000fe2000c10110e */
[----:B------:R-:W-:Y:S01]  /*c760*/  ISETP.LT.OR P6, PT, R42, 0xa, !P2 ;  /* 0x0000000a2a00780c */ /* 0x000fe200057c1670 */
[----:B------:R-:W-:Y:S01]  /*c770*/  FMUL R223, R223, UR20 ;  /* 0x00000014dfdf7c20 */ /* 0x000fe20008400000 */
[----:B------:R-:W-:Y:S01]  /*c780*/  FMUL R221, R221, UR20 ;  /* 0x00000014dddd7c20 */ /* 0x000fe20008400000 */
[----:B------:R2:W-:Y:S01]  /*c790*/  @!P5 STG.E.U8 desc[UR14][R26.64], R35 ;  /* 0x000000231a00d986 */ /* 0x0005e2000c10110e */
[----:B0-----:R-:W-:Y:S02]  /*c7a0*/  F2FP.SATFINITE.E5M2.F32.PACK_AB_MERGE_C R33, RZ, R224, RZ ;  /* 0x000000e0ff21723e */ /* 0x001fe400048060ff */
[----:B------:R-:W-:Y:S01]  /*c7b0*/  F2FP.SATFINITE.E5M2.F32.PACK_AB_MERGE_C R223, RZ, R223, RZ ;  /* 0x000000dfffdf723e */ /* 0x000fe200048060ff */
[----:B------:R-:W-:Y:S01]  /*c7c0*/  FMUL R222, R222, UR20 ;  /* 0x00000014dede7c20 */ /* 0x000fe20008400000 */
[----:B------:R-:W-:Y:S01]  /*c7d0*/  ISETP.LT.OR P5, PT, R42, 0x9, !P2 ;  /* 0x000000092a00780c */ /* 0x000fe200057a1670 */
[----:B------:R-:W-:Y:S01]  /*c7e0*/  FMUL R220, R220, UR20 ;  /* 0x00000014dcdc7c20 */ /* 0x000fe20008400000 */
[----:B------:R-:W-:Y:S01]  /*c7f0*/  F2FP.SATFINITE.E5M2.F32.PACK_AB_MERGE_C R221, RZ, R221, RZ ;  /* 0x000000ddffdd723e */ /* 0x000fe200048060ff */
[----:B------:R0:W-:Y:S01]  /*c800*/  @!P0 STG.E.U8 desc[UR14][R24.64+0x8], R33 ;  /* 0x0000082118008986 */ /* 0x0001e2000c10110e */
[----:B------:R-:W-:-:S03]  /*c810*/  ISETP.LT.OR P0, PT, R42, 0x11, !P3 ;  /* 0x000000112a00780c */ /* 0x000fc60005f01670 */
[----:B------:R-:W-:Y:S01]  /*c820*/  @!P1 STG.E.U8 desc[UR14][R24.64+0x9], R223 ;  /* 0x000009df18009986 */ /* 0x000fe2000c10110e */
[----:B------:R-:W-:-:S03]  /*c830*/  ISETP.LT.OR P1, PT, R42, 0x12, !P3 ;  /* 0x000000122a00780c */ /* 0x000fc60005f21670 */
[----:B------:R-:W-:Y:S01]  /*c840*/  @!P6 STG.E.U8 desc[UR14][R26.64+0x9], R221 ;  /* 0x000009dd1a00e986 */ /* 0x000fe2000c10110e */
[C---:B------:R-:W-:Y:S01]  /*c850*/  ISETP.LT.OR P6, PT, R42.reuse, 0x12, !P2 ;  /* 0x000000122a00780c */ /* 0x040fe200057c1670 */
[----:B------:R-:W-:Y:S01]  /*c860*/  FMUL R219, R219, UR20 ;  /* 0x00000014dbdb7c20 */ /* 0x000fe20008400000 */
[----:B--2---:R-:W-:Y:S01]  /*c870*/  F2FP.SATFINITE.E5M2.F32.PACK_AB_MERGE_C R35, RZ, R222, RZ ;  /* 0x000000deff23723e */ /* 0x004fe200048060ff */
[----:B------:R-:W-:Y:S01]  /*c880*/  FMUL R217, R217, UR20 ;  /* 0x00000014d9d97c20 */ /* 0x000fe20008400000 */
[----:B0-----:R-:W-:Y:S01]  /*c890*/  F2FP.SATFINITE.E5M2.F32.PACK_AB_MERGE_C R33, RZ, R220, RZ ;  /* 0x000000dcff21723e */ /* 0x001fe200048060ff */
[----:B------:R-:W2:Y:S01]  /*c8a0*/  LDL.LU R226, [R1+0x8] ;  /* 0x0000080001e27983 */ /* 0x000ea20000300800 */
[----:B------:R-:W-:Y:S02]  /*c8b0*/  F2FP.SATFINITE.E5M2.F32.PACK_AB_MERGE_C R219, RZ, R219, RZ ;  /* 0x000000dbffdb723e */ /* 0x000fe400048060ff */
[----:B------:R-:W-:Y:S01]  /*c8c0*/  F2FP.SATFINITE.E5M2.F32.PACK_AB_MERGE_C R217, RZ, R217, RZ ;  /* 0x000000d9ffd9723e */ /* 0x000fe200048060ff */
[----:B------:R0:W-:Y:S01]  /*c8d0*/  @!P5 STG.E.U8 desc[UR14][R26.64+0x8], R35 ;  /* 0x000008231a00d986 */ /* 0x0001e2000c10110e */
[----:B------:R-:W-:Y:S01]  /*c8e0*/  ISETP.LT.OR P5, PT, R42, 0x11, !P2 ;  /* 0x000000112a00780c */ /* 0x000fe200057a1670 */
[----:B------:R-:W-:-:S02]  /*c8f0*/  FMUL R218, R218, UR20 ;  /* 0x00000014dada7c20 */ /* 0x000fc40008400000 */
[----:B------:R-:W3:Y:S04]  /*c900*/  LDL.LU R227, [R1+0x4] ;  /* 0x0000040001e37983 */ /* 0x000ee80000300800 */
[----:B------:R-:W4:Y:S04]  /*c910*/  LDL.LU R225, [R1] ;  /* 0x0000000001e17983 */ /* 0x000f280000300800 */
[----:B------:R1:W-:Y:S01]  /*c920*/  @!P0 STG.E.U8 desc[UR14][R24.64+0x10], R33 ;  /* 0x0000102118008986 */ /* 0x0003e2000c10110e */
[----:B------:R-:W-:-:S03]  /*c930*/  ISETP.LT.OR P0, PT, R42, 0x19, !P3 ;  /* 0x000000192a00780c */ /* 0x000fc60005f01670 */
[----:B------:R-:W-:Y:S01]  /*c940*/  @!P1 STG.E.U8 desc[UR14][R24.64+0x11], R219 ;  /* 0x000011db18009986 */ /* 0x000fe2000c10110e */
[----:B------:R-:W-:-:S03]  /*c950*/  ISETP.LT.OR P1, PT, R42, 0x1a, !P3 ;  /* 0x0000001a2a00780c */ /* 0x000fc60005f21670 */
[----:B------:R-:W-:Y:S01]  /*c960*/  @!P6 STG.E.U8 desc[UR14][R26.64+0x11], R217 ;  /* 0x000011d91a00e986 */ /* 0x000fe2000c10110e */
[----:B------:R-:W-:Y:S01]  /*c970*/  ISETP.LT.OR P6, PT, R42, 0x1a, !P2 ;  /* 0x0000001a2a00780c */ /* 0x000fe200057c1670 */
[----:B------:R-:W-:Y:S01]  /*c980*/  FMUL R216, R216, UR20 ;  /* 0x00000014d8d87c20 */ /* 0x000fe20008400000 */
[----:B0-----:R-:W-:Y:S01]  /*c990*/  F2FP.SATFINITE.E5M2.F32.PACK_AB_MERGE_C R35, RZ, R218, RZ ;  /* 0x000000daff23723e */ /* 0x001fe200048060ff */
[----:B------:R-:W-:Y:S01]  /*c9a0*/  FMUL R215, R215, UR20 ;  /* 0x00000014d7d77c20 */ /* 0x000fe20008400000 */
[----:B------:R-:W-:Y:S01]  /*c9b0*/  FMUL R213, R213, UR20 ;  /* 0x00000014d5d57c20 */ /* 0x000fe20008400000 */
[----:B------:R-:W-:Y:S01]  /*c9c0*/  FMUL R214, R214, UR20 ;  /* 0x00000014d6d67c20 */ /* 0x000fe20008400000 */
[----:B-1----:R-:W-:Y:S01]  /*c9d0*/  F2FP.SATFINITE.E5M2.F32.PACK_AB_MERGE_C R33, RZ, R216, RZ ;  /* 0x000000d8ff21723e */ /* 0x002fe200048060ff */
[----:B------:R0:W-:Y:S01]  /*c9e0*/  @!P5 STG.E.U8 desc[UR14][R26.64+0x10], R35 ;  /* 0x000010231a00d986 */ /* 0x0001e2000c10110e */
[----:B------:R-:W-:Y:S02]  /*c9f0*/  F2FP.SATFINITE.E5M2.F32.PACK_AB_MERGE_C R215, RZ, R215, RZ ;  /* 0x000000d7ffd7723e */ /* 0x000fe400048060ff */
        /* <DEDUP_REMOVED lines=12> */
[----:B-1----:R-:W-:Y:S01]  /*cac0*/  F2FP.SATFINITE.E5M2.F32.PACK_AB_MERGE_C R33, RZ, R212, RZ ;  /* 0x000000d4ff21723e */ /* 0x002fe200048060ff */
[----:B------:R-:W-:Y:S01]  /*cad0*/  FMUL R210, R210, UR20 ;  /* 0x00000014d2d27c20 */ /* 0x000fe20008400000 */
[----:B------:R-:W-:Y:S01]  /*cae0*/  F2FP.SATFINITE.E5M2.F32.PACK_AB_MERGE_C R211, RZ, R211, RZ ;  /* 0x000000d3ffd3723e */ /* 0x000fe200048060ff */
[----:B------:R0:W-:Y:S01]  /*caf0*/  @!P5 STG.E.U8 desc[UR14][R26.64+0x18], R35 ;  /* 0x000018231a00d986 */ /* 0x0001e2000c10110e */
[C---:B------:R-:W-:Y:S02]  /*cb00*/  ISETP.LT.OR P5, PT, R42.reuse, 0x21, !P2 ;  /* 0x000000212a00780c */ /* 0x040fe400057a1670 */
        /* <DEDUP_REMOVED lines=111> */
[C---:B------:R-:W-:Y:S01]  /*d200*/  ISETP.LT.OR P5, PT, R42.reuse, 0x59, !P2 ;  /* 0x000000592a00780c */ /* 0x040fe200057a1670 */
[----:B------:R-:W-:Y:S01]  /*d210*/  FMUL R179, R179, UR20 ;  /* 0x00000014b3b37c20 */ /* 0x000fe20008400000 */
[----:B------:R-:W-:Y:S01]  /*d220*/  F2FP.SATFINITE.E5M2.F32.PACK_AB_MERGE_C R181, RZ, R181, RZ ;  /* 0x000000b5ffb5723e */ /* 0x000fe200048060ff */
[----:B------:R1:W-:Y:S04]  /*d230*/  @!P0 STG.E.U8 desc[UR14][R24.64+0x58], R33 ;  /* 0x0000582118008986 */ /* 0x0003e8000c10110e */
[----:B------:R-:W-:Y:S04]  /*d240*/  @!P1 STG.E.U8 desc[UR14][R24.64+0x59], R183 ;  /* 0x000059b718009986 */ /* 0x000fe8000c10110e */
[----:B------:R-:W-:Y:S01]  /*d250*/  @!P6 STG.E.U8 desc[UR14][R26.64+0x59], R181 ;  /* 0x000059b51a00e986 */ /* 0x000fe2000c10110e */
[----:B------:R-:W-:-:S02]  /*d260*/  ISETP.LT.OR P6, PT, R42, 0x62, !P3 ;  /* 0x000000622a00780c */ /* 0x000fc40005fc1670 */
[----:B0-----:R-:W-:Y:S01]  /*d270*/  F2FP.SATFINITE.E5M2.F32.PACK_AB_MERGE_C R35, RZ, R182, RZ ;  /* 0x000000b6ff23723e */ /* 0x001fe200048060ff */
[----:B------:R-:W-:Y:S01]  /*d280*/  FMUL R180, R180, UR20 ;  /* 0x00000014b4b47c20 */ /* 0x000fe20008400000 */
[----:B------:R-:W-:Y:S01]  /*d290*/  F2FP.SATFINITE.E5M2.F32.PACK_AB_MERGE_C R179, RZ, R179, RZ ;  /* 0x000000b3ffb3723e */ /* 0x000fe200048060ff */
[----:B------:R-:W-:Y:S01]  /*d2a0*/  FMUL R178, R178, UR20 ;  /* 0x00000014b2b27c20 */ /* 0x000fe20008400000 */
[----:B------:R-:W-:Y:S01]  /*d2b0*/  FMUL R177, R177, UR20 ;  /* 0x00000014b1b17c20 */ /* 0x000fe20008400000 */
[----:B------:R0:W-:Y:S01]  /*d2c0*/  @!P5 STG.E.U8 desc[UR14][R26.64+0x58], R35 ;  /* 0x000058231a00d986 */ /* 0x0001e2000c10110e */
[C---:B------:R-:W-:Y:S02]  /*d2d0*/  ISETP.LT.OR P5, PT, R42.reuse, 0x61, !P3 ;  /* 0x000000612a00780c */ /* 0x040fe40005fa1670 */
[----:B------:R-:W-:Y:S01]  /*d2e0*/  ISETP.LT.OR P0, PT, R42, 0x61, !P2 ;  /* 0x000000612a00780c */ /* 0x000fe20005701670 */
[----:B------:R-:W-:Y:S01]  /*d2f0*/  FMUL R176, R176, UR20 ;  /* 0x00000014b0b07c20 */ /* 0x000fe20008400000 */
[C---:B------:R-:W-:Y:S01]  /*d300*/  ISETP.LT.OR P1, PT, R42.reuse, 0x62, !P2 ;  /* 0x000000622a00780c */ /* 0x040fe20005721670 */
[----:B------:R-:W-:Y:S01]  /*d310*/  @!P6 STG.E.U8 desc[UR14][R24.64+0x61], R179 ;  /* 0x000061b31800e986 */ /* 0x000fe2000c10110e */
[----:B------:R-:W-:-:S02]  /*d320*/  ISETP.LT.OR P6, PT, R42, 0x69, !P3 ;  /* 0x000000692a00780c */ /* 0x000fc40005fc1670 */
[----:B-1----:R-:W-:Y:S01]  /*d330*/  F2FP.SATFINITE.E5M2.F32.PACK_AB_MERGE_C R33, RZ, R180, RZ ;  /* 0x000000b4ff21723e */ /* 0x002fe200048060ff */
[----:B------:R-:W-:Y:S01]  /*d340*/  FMUL R175, R175, UR20 ;  /* 0x00000014afaf7c20 */ /* 0x000fe20008400000 */
[----:B------:R-:W-:Y:S01]  /*d350*/  F2FP.SATFINITE.E5M2.F32.PACK_AB_MERGE_C R177, RZ, R177, RZ ;  /* 0x000000b1ffb1723e */ /* 0x000fe200048060ff */
[----:B------:R-:W-:Y:S01]  /*d360*/  FMUL R174, R174, UR20 ;  /* 0x00000014aeae7c20 */ /* 0x000fe20008400000 */
[----:B0-----:R-:W-:Y:S01]  /*d370*/  F2FP.SATFINITE.E5M2.F32.PACK_AB_MERGE_C R35, RZ, R178, RZ ;  /* 0x000000b2ff23723e */ /* 0x001fe200048060ff */
[----:B------:R0:W-:Y:S01]  /*d380*/  @!P5 STG.E.U8 desc[UR14][R24.64+0x60], R33 ;  /* 0x000060211800d986 */ /* 0x0001e2000c10110e */
[----:B------:R-:W-:-:S03]  /*d390*/  F2FP.SATFINITE.E5M2.F32.PACK_AB_MERGE_C R37, RZ, R176, RZ ;  /* 0x000000b0ff25723e */ /* 0x000fc600048060ff */
[----:B------:R1:W-:Y:S01]  /*d3a0*/  @!P0 STG.E.U8 desc[UR14][R26.64+0x60], R35 ;  /* 0x000060231a008986 */ /* 0x0003e2000c10110e */
[----:B------:R-:W-:-:S03]  /*d3b0*/  ISETP.LT.OR P0, PT, R42, 0x6a, !P3 ;  /* 0x0000006a2a00780c */ /* 0x000fc60005f01670 */
[----:B------:R-:W-:Y:S01]  /*d3c0*/  @!P1 STG.E.U8 desc[UR14][R26.64+0x61], R177 ;  /* 0x000061b11a009986 */ /* 0x000fe2000c10110e */
[C---:B------:R-:W-:Y:S02]  /*d3d0*/  ISETP.LT.OR P1, PT, R42.reuse, 0x69, !P2 ;  /* 0x000000692a00780c */ /* 0x040fe40005721670 */
[C---:B------:R-:W-:Y:S01]  /*d3e0*/  ISETP.LT.OR P5, PT, R42.reuse, 0x6a, !P2 ;  /* 0x0000006a2a00780c */ /* 0x040fe200057a1670 */
[----:B------:R-:W-:Y:S01]  /*d3f0*/  @!P6 STG.E.U8 desc[UR14][R24.64+0x68], R37 ;  /* 0x000068251800e986 */ /* 0x000fe2000c10110e */
[----:B------:R-:W-:Y:S01]  /*d400*/  ISETP.LT.OR P6, PT, R42, 0x71, !P3 ;  /* 0x000000712a00780c */ /* 0x000fe20005fc1670 */
[----:B------:R-:W-:Y:S01]  /*d410*/  FMUL R173, R173, UR20 ;  /* 0x00000014adad7c20 */ /* 0x000fe20008400000 */
[----:B------:R-:W-:Y:S01]  /*d420*/  F2FP.SATFINITE.E5M2.F32.PACK_AB_MERGE_C R175, RZ, R175, RZ ;  /* 0x000000afffaf723e */ /* 0x000fe200048060ff */
[----:B------:R-:W-:Y:S01]  /*d430*/  FMUL R172, R172, UR20 ;  /* 0x00000014acac7c20 */ /* 0x000fe20008400000 */
[----:B0-----:R-:W-:Y:S01]  /*d440*/  F2FP.SATFINITE.E5M2.F32.PACK_AB_MERGE_C R33, RZ, R174, RZ ;  /* 0x000000aeff21723e */ /* 0x001fe200048060ff */
[----:B------:R-:W-:Y:S01]  /*d450*/  FMUL R171, R171, UR20 ;  /* 0x00000014abab7c20 */ /* 0x000fe20008400000 */
[----:B------:R-:W-:Y:S01]  /*d460*/  F2FP.SATFINITE.E5M2.F32.PACK_AB_MERGE_C R173, RZ, R173, RZ ;  /* 0x000000adffad723e */ /* 0x000fe200048060ff */
[----:B------:R-:W-:Y:S01]  /*d470*/  @!P0 STG.E.U8 desc[UR14][R24.64+0x69], R175 ;  /* 0x000069af18008986 */ /* 0x000fe2000c10110e */
[----:B-1----:R-:W-:-:S02]  /*d480*/  F2FP.SATFINITE.E5M2.F32.PACK_AB_MERGE_C R35, RZ, R172, RZ ;  /* 0x000000acff23723e */ /* 0x002fc400048060ff */
[C---:B------:R-:W-:Y:S01]  /*d490*/  ISETP.LT.OR P0, PT, R42.reuse, 0x72, !P3 ;  /* 0x000000722a00780c */ /* 0x040fe20005f01670 */
[----:B------:R0:W-:Y:S01]  /*d4a0*/  @!P1 STG.E.U8 desc[UR14][R26.64+0x68], R33 ;  /* 0x000068211a009986 */ /* 0x0001e2000c10110e */
[----:B------:R-:W-:Y:S01]  /*d4b0*/  ISETP.LT.OR P1, PT, R42, 0x71, !P2 ;  /* 0x000000712a00780c */ /* 0x000fe20005721670 */
[----:B------:R-:W-:Y:S02]  /*d4c0*/  FMUL R170, R170, UR20 ;  /* 0x00000014aaaa7c20 */ /* 0x000fe40008400000 */
[----:B------:R-:W-:Y:S01]  /*d4d0*/  @!P5 STG.E.U8 desc[UR14][R26.64+0x69], R173 ;  /* 0x000069ad1a00d986 */ /* 0x000fe2000c10110e */
[C---:B------:R-:W-:Y:S01]  /*d4e0*/  ISETP.LT.OR P5, PT, R42.reuse, 0x72, !P2 ;  /* 0x000000722a00780c */ /* 0x040fe200057a1670 */
[----:B------:R-:W-:Y:S02]  /*d4f0*/  FMUL R169, R169, UR20 ;  /* 0x00000014a9a97c20 */ /* 0x000fe40008400000 */
[----:B------:R1:W-:Y:S01]  /*d500*/  @!P6 STG.E.U8 desc[UR14][R24.64+0x70], R35 ;  /* 0x000070231800e986 */ /* 0x0003e2000c10110e */
[----:B------:R-:W-:-:S02]  /*d510*/  ISETP.LT.OR P6, PT, R42, 0x79, !P3 ;  /* 0x000000792a00780c */ /* 0x000fc40005fc1670 */
        /* <DEDUP_REMOVED lines=8> */
[----:B------:R-:W-:Y:S02]  /*d5a0*/  F2FP.SATFINITE.E5M2.F32.PACK_AB_MERGE_C R167, RZ, R167, RZ ;  /* 0x000000a7ffa7723e */ /* 0x000fe400048060ff */
[----:B-1----:R-:W-:Y:S01]  /*d5b0*/  F2FP.SATFINITE.E5M2.F32.PACK_AB_MERGE_C R35, RZ, R168, RZ ;  /* 0x000000a8ff23723e */ /* 0x002fe200048060ff */
[----:B------:R-:W-:Y:S01]  /*d5c0*/  @!P1 STG.E.U8 desc[UR14][R26.64+0x70], R33 ;  /* 0x000070211a009986 */ /* 0x000fe2000c10110e */
[----:B------:R-:W-:-:S03]  /*d5d0*/  ISETP.GE.AND P1, PT, R41, 0x81, PT ;  /* 0x000000812900780c */ /* 0x000fc60003f26270 */
[----:B------:R-:W-:Y:S01]  /*d5e0*/  @!P5 STG.E.U8 desc[UR14][R26.64+0x71], R169 ;  /* 0x000071a91a00d986 */ /* 0x000fe2000c10110e */
[C---:B------:R-:W-:Y:S02]  /*d5f0*/  ISETP.LT.OR P5, PT, R42.reuse, 0x79, !P2 ;  /* 0x000000792a00780c */ /* 0x040fe400057a1670 */
[C---:B------:R-:W-:Y:S01]  /*d600*/  ISETP.LT.OR P2, PT, R42.reuse, 0x7a, !P2 ;  /* 0x0000007a2a00780c */ /* 0x040fe20005741670 */
[----:B------:R-:W-:Y:S01]  /*d610*/  @!P6 STG.E.U8 desc[UR14][R24.64+0x78], R35 ;  /* 0x000078231800e986 */ /* 0x000fe2000c10110e */
[C---:B------:R-:W-:Y:S01]  /*d620*/  ISETP.LT.OR P6, PT, R42.reuse, 0x1, !P1 ;  /* 0x000000012a00780c */ /* 0x040fe20004fc1670 */
[----:B------:R-:W-:Y:S02]  /*d630*/  FMUL R165, R165, UR20 ;  /* 0x00000014a5a57c20 */ /* 0x000fe40008400000 */
[----:B------:R0:W-:Y:S01]  /*d640*/  @!P3 STG.E.U8 desc[UR14][R24.64+0x79], R167 ;  /* 0x000079a71800b986 */ /* 0x0001e2000c10110e */
[----:B------:R-:W-:Y:S01]  /*d650*/  ISETP.LT.OR P3, PT, R42, 0x2, !P1 ;  /* 0x000000022a00780c */ /* 0x000fe20004f61670 */
[----:B------:R-:W-:Y:S01]  /*d660*/  FMUL R164, R164, UR20 ;  /* 0x00000014a4a47c20 */ /* 0x000fe20008400000 */
[----:B------:R-:W-:Y:S01]  /*d670*/  FMUL R163, R163, UR20 ;  /* 0x00000014a3a37c20 */ /* 0x000fe20008400000 */
[----:B------:R-:W-:Y:S01]  /*d680*/  F2FP.SATFINITE.E5M2.F32.PACK_AB_MERGE_C R37, RZ, R166, RZ ;  /* 0x000000a6ff25723e */ /* 0x000fe200048060ff */
[----:B------:R-:W-:Y:S01]  /*d690*/  FMUL R162, R162, UR20 ;  /* 0x00000014a2a27c20 */ /* 0x000fe20008400000 */
[----:B------:R-:W-:Y:S01]  /*d6a0*/  F2FP.SATFINITE.E5M2.F32.PACK_AB_MERGE_C R165, RZ, R165, RZ ;  /* 0x000000a5ffa5723e */ /* 0x000fe200048060ff */
[----:B------:R-:W-:Y:S01]  /*d6b0*/  FMUL R161, R161, UR20 ;  /* 0x00000014a1a17c20 */ /* 0x000fe20008400000 */
[----:B------:R-:W-:Y:S01]  /*d6c0*/  F2FP.SATFINITE.E5M2.F32.PACK_AB_MERGE_C R163, RZ, R163, RZ ;  /* 0x000000a3ffa3723e */ /* 0x000fe200048060ff */
[----:B------:R-:W-:Y:S01]  /*d6d0*/  FMUL R160, R160, UR20 ;  /* 0x00000014a0a07c20 */ /* 0x000fe20008400000 */
[----:B------:R-:W-:Y:S01]  /*d6e0*/  ISETP.GE.AND P0, PT, R41, 0x89, PT ;  /* 0x000000892900780c */ /* 0x000fe20003f06270 */
[----:B------:R-:W-:Y:S01]  /*d6f0*/  FMUL R159, R159, UR20 ;  /* 0x000000149f9f7c20 */ /* 0x000fe20008400000 */
[----:B0-----:R-:W-:Y:S01]  /*d700*/  F2FP.SATFINITE.E5M2.F32.PACK_AB_MERGE_C R25, RZ, R164, RZ ;  /* 0x000000a4ff19723e */ /* 0x001fe200048060ff */
[----:B------:R-:W-:Y:S01]  /*d710*/  @!P5 STG.E.U8 desc[UR14][R26.64+0x78], R37 ;  /* 0x000078251a00d986 */ /* 0x000fe2000c10110e */
[----:B------:R-:W-:-:S03]  /*d720*/  ISETP.LT.OR P5, PT, R42, 0x1, !P0 ;  /* 0x000000012a00780c */ /* 0x000fc600047a1670 */
[----:B------:R-:W-:Y:S04]  /*d730*/  @!P2 STG.E.U8 desc[UR14][R26.64+0x79], R165 ;  /* 0x000079a51a00a986 */ /* 0x000fe8000c10110e */
[----:B------:R0:W-:Y:S01]  /*d740*/  @!P6 STG.E.U8 desc[UR14][R28.64], R25 ;  /* 0x000000191c00e986 */ /* 0x0001e2000c10110e */
[----:B------:R-:W-:-:S03]  /*d750*/  ISETP.LT.OR P6, PT, R42, 0x2, !P0 ;  /* 0x000000022a00780c */ /* 0x000fc600047c1670 */
[----:B------:R-:W-:Y:S01]  /*d760*/  @!P3 STG.E.U8 desc[UR14][R28.64+0x1], R163 ;  /* 0x000001a31c00b986 */ /* 0x000fe2000c10110e */
[C---:B------:R-:W-:Y:S02]  /*d770*/  ISETP.LT.OR P3, PT, R42.reuse, 0x9, !P1 ;  /* 0x000000092a00780c */ /* 0x040fe40004f61670 */
[----:B------:R-:W-:Y:S01]  /*d780*/  ISETP.LT.OR P2, PT, R42, 0xa, !P1 ;  /* 0x0000000a2a00780c */ /* 0x000fe20004f41670 */
[----:B------:R-:W-:Y:S01]  /*d790*/  FMUL R158, R158, UR20 ;  /* 0x000000149e9e7c20 */ /* 0x000fe20008400000 */
[----:B------:R-:W-:Y:S01]  /*d7a0*/  F2FP.SATFINITE.E5M2.F32.PACK_AB_MERGE_C R33, RZ, R162, RZ ;  /* 0x000000a2ff21723e */ /* 0x000fe200048060ff */
[----:B------:R-:W-:Y:S01]  /*d7b0*/  FMUL R157, R157, UR20 ;  /* 0x000000149d9d7c20 */ /* 0x000fe20008400000 */
[----:B------:R-:W-:Y:S01]  /*d7c0*/  F2FP.SATFINITE.E5M2.F32.PACK_AB_MERGE_C R161, RZ, R161, RZ ;  /* 0x000000a1ffa1723e */ /* 0x000fe200048060ff */
[----:B------:R-:W-:Y:S01]  /*d7d0*/  FMUL R156, R156, UR20 ;  /* 0x000000149c9c7c20 */ /* 0x000fe20008400000 */
[----:B0-----:R-:W-:Y:S01]  /*d7e0*/  F2FP.SATFINITE.E5M2.F32.PACK_AB_MERGE_C R25, RZ, R160, RZ ;  /* 0x000000a0ff19723e */ /* 0x001fe200048060ff */
[----:B------:R-:W-:Y:S01]  /*d7f0*/  @!P5 STG.E.U8 desc[UR14][R30.64], R33 ;  /* 0x000000211e00d986 */ /* 0x000fe2000c10110e */
[----:B------:R-:W-:-:S02]  /*d800*/  F2FP.SATFINITE.E5M2.F32.PACK_AB_MERGE_C R159, RZ, R159, RZ ;  /* 0x0000009fff9f723e */ /* 0x000fc400048060ff */
[C---:B------:R-:W-:Y:S01]  /*d810*/  ISETP.LT.OR P5, PT, R42.reuse, 0x9, !P0 ;  /* 0x000000092a00780c */ /* 0x040fe200047a1670 */
[----:B------:R-:W-:Y:S01]  /*d820*/  @!P6 STG.E.U8 desc[UR14][R30.64+0x1], R161 ;  /* 0x000001a11e00e986 */ /* 0x000fe2000c10110e */
[----:B------:R-:W-:-:S03]  /*d830*/  ISETP.LT.OR P6, PT, R42, 0xa, !P0 ;  /* 0x0000000a2a00780c */ /* 0x000fc600047c1670 */
[----:B------:R0:W-:Y:S01]  /*d840*/  @!P3 STG.E.U8 desc[UR14][R28.64+0x8], R25 ;  /* 0x000008191c00b986 */ /* 0x0001e2000c10110e */
[----:B------:R-:W-:-:S03]  /*d850*/  ISETP.LT.OR P3, PT, R42, 0x11, !P1 ;  /* 0x000000112a00780c */ /* 0x000fc60004f61670 */
[----:B------:R-:W-:Y:S01]  /*d860*/  @!P2 STG.E.U8 desc[UR14][R28.64+0x9], R159 ;  /* 0x0000099f1c00a986 */ /* 0x000fe2000c10110e */
[----:B------:R-:W-:Y:S01]  /*d870*/  ISETP.LT.OR P2, PT, R42, 0x12, !P1 ;  /* 0x000000122a00780c */ /* 0x000fe20004f41670 */
[----:B------:R-:W-:Y:S01]  /*d880*/  FMUL R155, R155, UR20 ;  /* 0x000000149b9b7c20 */ /* 0x000fe20008400000 */
[----:B------:R-:W-:Y:S01]  /*d890*/  F2FP.SATFINITE.E5M2.F32.PACK_AB_MERGE_C R27, RZ, R158, RZ ;  /* 0x0000009eff1b723e */ /* 0x000fe200048060ff */
[----:B------:R-:W-:Y:S01]  /*d8a0*/  FMUL R154, R154, UR20 ;  /* 0x000000149a9a7c20 */ /* 0x000fe20008400000 */
[----:B------:R-:W-:Y:S01]  /*d8b0*/  F2FP.SATFINITE.E5M2.F32.PACK_AB_MERGE_C R157, RZ, R157, RZ ;  /* 0x0000009dff9d723e */ /* 0x000fe200048060ff */
[----:B------:R-:W-:Y:S01]  /*d8c0*/  FMUL R153, R153, UR20 ;  /* 0x0000001499997c20 */ /* 0x000fe20008400000 */
        /* <DEDUP_REMOVED lines=25> */
[----:B------:R1:W-:Y:S01]  /*da60*/  @!P2 STG.E.U8 desc[UR14][R28.64+0x19], R23 ;  /* 0x000019171c00a986 */ /* 0x0003e2000c10110e */
        /* <DEDUP_REMOVED lines=11> */
[----:B------:R0:W-:Y:S01]  /*db20*/  @!P6 STG.E.U8 desc[UR14][R30.64+0x19], R21 ;  /* 0x000019151e00e986 */ /* 0x0001e2000c10110e */
[----:B------:R-:W-:-:S03]  /*db30*/  ISETP.LT.OR P6, PT, R42, 0x22, !P0 ;  /* 0x000000222a00780c */ /* 0x000fc600047c1670 */
[----:B------:R-:W-:Y:S01]  /*db40*/  @!P3 STG.E.U8 desc[UR14][R28.64+0x20], R25 ;  /* 0x000020191c00b986 */ /* 0x000fe2000c10110e */
[----:B------:R-:W-:-:S03]  /*db50*/  ISETP.LT.OR P3, PT, R42, 0x29, !P1 ;  /* 0x000000292a00780c */ /* 0x000fc60004f61670 */
[----:B------:R2:W-:Y:S01]  /*db60*/  @!P2 STG.E.U8 desc[UR14][R28.64+0x21], R19 ;  /* 0x000021131c00a986 */ /* 0x0005e2000c10110e */
[----:B------:R-:W-:Y:S01]  /*db70*/  ISETP.LT.OR P2, PT, R42, 0x2a, !P1 ;  /* 0x0000002a2a00780c */ /* 0x000fe20004f41670 */
[----:B------:R-:W-:Y:S01]  /*db80*/  FMUL R15, R15, UR20 ;  /* 0x000000140f0f7c20 */ /* 0x000fe20008400000 */
[----:B-1----:R-:W-:Y:S01]  /*db90*/  F2FP.SATFINITE.E5M2.F32.PACK_AB_MERGE_C R23, RZ, R18, RZ ;  /* 0x00000012ff17723e */ /* 0x002fe200048060ff */
[----:B------:R-:W-:Y:S01]  /*dba0*/  FMUL R14, R14, UR20 ;  /* 0x000000140e0e7c20 */ /* 0x000fe20008400000 */
[----:B------:R-:W-:Y:S01]  /*dbb0*/  F2FP.SATFINITE.E5M2.F32.PACK_AB_MERGE_C R17, RZ, R17, RZ ;  /* 0x00000011ff11723e */ /* 0x000fe200048060ff */
[----:B------:R-:W-:Y:S01]  /*dbc0*/  FMUL R13, R13, UR20 ;  /* 0x000000140d0d7c20 */ /* 0x000fe20008400000 */
[----:B0-----:R-:W-:Y:S01]  /*dbd0*/  F2FP.SATFINITE.E5M2.F32.PACK_AB_MERGE_C R21, RZ, R16, RZ ;  /* 0x00000010ff15723e */ /* 0x001fe200048060ff */
[----:B------:R-:W-:Y:S01]  /*dbe0*/  @!P5 STG.E.U8 desc[UR14][R30.64+0x20], R23 ;  /* 0x000020171e00d986 */ /* 0x000fe2000c10110e */
[----:B------:R-:W-:Y:S02]  /*dbf0*/  F2FP.SATFINITE.E5M2.F32.PACK_AB_MERGE_C R15, RZ, R15, RZ ;  /* 0x0000000fff0f723e */ /* 0x000fe400048060ff */
[C---:B------:R-:W-:Y:S01]  /*dc00*/  ISETP.LT.OR P5, PT, R42.reuse, 0x29, !P0 ;  /* 0x000000292a00780c */ /* 0x040fe200047a1670 */
[----:B------:R-:W-:Y:S01]  /*dc10*/  @!P6 STG.E.U8 desc[UR14][R30.64+0x21], R17 ;  /* 0x000021111e00e986 */ /* 0x000fe2000c10110e */
[----:B------:R-:W-:-:S03]  /*dc20*/  ISETP.LT.OR P6, PT, R42, 0x2a, !P0 ;  /* 0x0000002a2a00780c */ /* 0x000fc600047c1670 */
[----:B------:R-:W-:Y:S01]  /*dc30*/  @!P3 STG.E.U8 desc[UR14][R28.64+0x28], R21 ;  /* 0x000028151c00b986 */ /* 0x000fe2000c10110e */
[----:B------:R-:W-:Y:S01]  /*dc40*/  ISETP.LT.OR P3, PT, R42, 0x31, !P1 ;  /* 0x000000312a00780c */ /* 0x000fe20004f61670 */
[----:B------:R-:W-:Y:S02]  /*dc50*/  FMUL R12, R12, UR20 ;  /* 0x000000140c0c7c20 */ /* 0x000fe40008400000 */
[----:B------:R0:W-:Y:S01]  /*dc60*/  @!P2 STG.E.U8 desc[UR14][R28.64+0x29], R15 ;  /* 0x0000290f1c00a986 */ /* 0x0001e2000c10110e */
[----:B------:R-:W-:Y:S01]  /*dc70*/  ISETP.LT.OR P2, PT, R42, 0x32, !P1 ;  /* 0x000000322a00780c */ /* 0x000fe20004f41670 */
[----:B------:R-:W-:Y:S01]  /*dc80*/  FMUL R11, R11, UR20 ;  /* 0x000000140b0b7c20 */ /* 0x000fe20008400000 */
[----:B--2---:R-:W-:Y:S01]  /*dc90*/  F2FP.SATFINITE.E5M2.F32.PACK_AB_MERGE_C R19, RZ, R14, RZ ;  /* 0x0000000eff13723e */ /* 0x004fe200048060ff */
[----:B------:R-:W2:Y:S01]  /*dca0*/  LDL.LU R222, [R1+0x18] ;  /* 0x0000180001de7983 */ /* 0x000ea20000300800 */
[----:B------:R-:W-:Y:S02]  /*dcb0*/  F2FP.SATFINITE.E5M2.F32.PACK_AB_MERGE_C R13, RZ, R13, RZ ;  /* 0x0000000dff0d723e */ /* 0x000fe400048060ff */
[----:B------:R-:W-:Y:S01]  /*dcc0*/  F2FP.SATFINITE.E5M2.F32.PACK_AB_MERGE_C R11, RZ, R11, RZ ;  /* 0x0000000bff0b723e */ /* 0x000fe200048060ff */
[----:B------:R-:W-:Y:S01]  /*dcd0*/  @!P5 STG.E.U8 desc[UR14][R30.64+0x28], R19 ;  /* 0x000028131e00d986 */ /* 0x000fe2000c10110e */
[----:B0-----:R-:W-:-:S03]  /*dce0*/  F2FP.SATFINITE.E5M2.F32.PACK_AB_MERGE_C R15, RZ, R12, RZ ;  /* 0x0000000cff0f723e */ /* 0x001fc600048060ff */
[----:B------:R0:W-:Y:S01]  /*dcf0*/  @!P6 STG.E.U8 desc[UR14][R30.64+0x29], R13 ;  /* 0x0000290d1e00e986 */ /* 0x0001e2000c10110e */
[C---:B------:R-:W-:Y:S02]  /*dd00*/  ISETP.LT.OR P5, PT, R42.reuse, 0x31, !P0 ;  /* 0x000000312a00780c */ /* 0x040fe400047a1670 */
[C---:B------:R-:W-:Y:S01]  /*dd10*/  ISETP.LT.OR P6, PT, R42.reuse, 0x32, !P0 ;  /* 0x000000322a00780c */ /* 0x040fe200047c1670 */
[----:B------:R-:W-:Y:S01]  /*dd20*/  @!P3 STG.E.U8 desc[UR14][R28.64+0x30], R15 ;  /* 0x0000300f1c00b986 */ /* 0x000fe2000c10110e */
[----:B------:R-:W-:Y:S01]  /*dd30*/  ISETP.LT.OR P3, PT, R42, 0x39, !P1 ;  /* 0x000000392a00780c */ /* 0x000fe20004f61670 */
[----:B------:R-:W-:Y:S01]  /*dd40*/  FMUL R10, R10, UR20 ;  /* 0x000000140a0a7c20 */ /* 0x000fe20008400000 */
[----:B------:R-:W-:Y:S01]  /*dd50*/  FMUL R9, R9, UR20 ;  /* 0x0000001409097c20 */ /* 0x000fe20008400000 */
[----:B------:R-:W2:Y:S01]  /*dd60*/  LDL.LU R223, [R1+0x14] ;  /* 0x0000140001df7983 */ /* 0x000ea20000300800 */
[----:B------:R-:W-:-:S03]  /*dd70*/  FMUL R8, R8, UR20 ;  /* 0x0000001408087c20 */ /* 0x000fc60008400000 */
[----:B------:R-:W2:Y:S01]  /*dd80*/  LDL.LU R221, [R1+0x10] ;  /* 0x0000100001dd7983 */ /* 0x000ea20000300800 */
[----:B------:R-:W-:-:S03]  /*dd90*/  F2FP.SATFINITE.E5M2.F32.PACK_AB_MERGE_C R17, RZ, R10, RZ ;  /* 0x0000000aff11723e */ /* 0x000fc600048060ff */
[----:B------:R-:W2:Y:S01]  /*dda0*/  LDL.LU R220, [R1+0xc] ;  /* 0x00000c0001dc7983 */ /* 0x000ea20000300800 */
[----:B------:R-:W-:Y:S01]  /*ddb0*/  F2FP.SATFINITE.E5M2.F32.PACK_AB_MERGE_C R9, RZ, R9, RZ ;  /* 0x00000009ff09723e */ /* 0x000fe200048060ff */
[----:B------:R-:W-:Y:S01]  /*ddc0*/  FMUL R7, R7, UR20 ;  /* 0x0000001407077c20 */ /* 0x000fe20008400000 */
[----:B0-----:R-:W-:Y:S01]  /*ddd0*/  F2FP.SATFINITE.E5M2.F32.PACK_AB_MERGE_C R13, RZ, R8, RZ ;  /* 0x00000008ff0d723e */ /* 0x001fe200048060ff */
[----:B------:R0:W-:Y:S01]  /*dde0*/  @!P2 STG.E.U8 desc[UR14][R28.64+0x31], R11 ;  /* 0x0000310b1c00a986 */ /* 0x0001e2000c10110e */
[----:B------:R-:W-:Y:S01]  /*ddf0*/  ISETP.LT.OR P2, PT, R42, 0x3a, !P1 ;  /* 0x0000003a2a00780c */ /* 0x000fe20004f41670 */
[----:B-----5:R-:W-:Y:S01]  /*de00*/  FMUL R2, R2, UR20 ;  /* 0x0000001402027c20 */ /* 0x020fe20008400000 */
[----:B------:R-:W-:Y:S01]  /*de10*/  F2FP.SATFINITE.E5M2.F32.PACK_AB_MERGE_C R7, RZ, R7, RZ ;  /* 0x00000007ff07723e */ /* 0x000fe200048060ff */
[----:B------:R-:W-:Y:S01]  /*de20*/  @!P5 STG.E.U8 desc[UR14][R30.64+0x30], R17 ;  /* 0x000030111e00d986 */ /* 0x000fe2000c10110e */
[----:B------:R-:W-:Y:S01]  /*de30*/  FMUL R3, R3, UR20 ;  /* 0x0000001403037c20 */ /* 0x000fe20008400000 */
[----:B------:R-:W-:Y:S01]  /*de40*/  FMUL R4, R4, UR20 ;  /* 0x0000001404047c20 */ /* 0x000fe20008400000 */
[C---:B------:R-:W-:Y:S01]  /*de50*/  ISETP.LT.OR P5, PT, R42.reuse, 0x39, !P0 ;  /* 0x000000392a00780c */ /* 0x040fe200047a1670 */
[----:B------:R1:W-:Y:S01]  /*de60*/  @!P6 STG.E.U8 desc[UR14][R30.64+0x31], R9 ;  /* 0x000031091e00e986 */ /* 0x0003e2000c10110e */
[----:B------:R-:W-:Y:S01]  /*de70*/  ISETP.LT.OR P6, PT, R42, 0x3a, !P0 ;  /* 0x0000003a2a00780c */ /* 0x000fe200047c1670 */
[----:B------:R-:W-:Y:S01]  /*de80*/  FMUL R6, R6, UR20 ;  /* 0x0000001406067c20 */ /* 0x000fe20008400000 */
[----:B------:R-:W-:Y:S01]  /*de90*/  FMUL R5, R5, UR20 ;  /* 0x0000001405057c20 */ /* 0x000fe20008400000 */
[----:B------:R3:W-:Y:S01]  /*dea0*/  @!P3 STG.E.U8 desc[UR14][R28.64+0x38], R13 ;  /* 0x0000380d1c00b986 */ /* 0x0007e2000c10110e */
[----:B------:R-:W-:Y:S01]  /*deb0*/  ISETP.LT.OR P3, PT, R42, 0x41, !P1 ;  /* 0x000000412a00780c */ /* 0x000fe20004f61670 */
[----:B------:R-:W-:Y:S01]  /*dec0*/  FMUL R0, R0, UR20 ;  /* 0x0000001400007c20 */ /* 0x000fe20008400000 */
[----:B0-----:R-:W-:Y:S01]  /*ded0*/  F2FP.SATFINITE.E5M2.F32.PACK_AB_MERGE_C R11, RZ, R6, RZ ;  /* 0x00000006ff0b723e */ /* 0x001fe200048060ff */
[----:B------:R-:W2:Y:S01]  /*dee0*/  LDL.LU R224, [R1+0x1c] ;  /* 0x00001c0001e07983 */ /* 0x000ea20000300800 */
[----:B------:R-:W-:-:S03]  /*def0*/  F2FP.SATFINITE.E5M2.F32.PACK_AB_MERGE_C R5, RZ, R5, RZ ;  /* 0x00000005ff05723e */ /* 0x000fc600048060ff */
[----:B------:R0:W-:Y:S01]  /*df00*/  @!P2 STG.E.U8 desc[UR14][R28.64+0x39], R7 ;  /* 0x000039071c00a986 */ /* 0x0001e2000c10110e */
[----:B-1----:R-:W-:Y:S01]  /*df10*/  F2FP.SATFINITE.E5M2.F32.PACK_AB_MERGE_C R9, RZ, R4, RZ ;  /* 0x00000004ff09723e */ /* 0x002fe200048060ff */
[----:B------:R-:W-:Y:S01]  /*df20*/  FMUL R4, R226, UR20 ;  /* 0x00000014e2047c20 */ /* 0x000fe20008400000 */
[C---:B------:R-:W-:Y:S01]  /*df30*/  ISETP.LT.OR P2, PT, R42.reuse, 0x42, !P1 ;  /* 0x000000422a00780c */ /* 0x040fe20004f41670 */
[----:B------:R-:W-:Y:S01]  /*df40*/  @!P5 STG.E.U8 desc[UR14][R30.64+0x38], R11 ;  /* 0x0000380b1e00d986 */ /* 0x000fe2000c10110e */
[----:B---3--:R-:W-:Y:S01]  /*df50*/  F2FP.SATFINITE.E5M2.F32.PACK_AB_MERGE_C R13, RZ, R2, RZ ;  /* 0x00000002ff0d723e */ /* 0x008fe200048060ff */
[----:B----4-:R-:W-:Y:S01]  /*df60*/  FMUL R2, R225, UR20 ;  /* 0x00000014e1027c20 */ /* 0x010fe20008400000 */
[----:B------:R-:W-:Y:S01]  /*df70*/  ISETP.LT.OR P5, PT, R42, 0x41, !P0 ;  /* 0x000000412a00780c */ /* 0x000fe200047a1670 */
[----:B------:R-:W3:Y:S01]  /*df80*/  LDL.LU R225, [R1+0x20] ;  /* 0x0000200001e17983 */ /* 0x000ee20000300800 */
[----:B0-----:R-:W-:Y:S01]  /*df90*/  F2FP.SATFINITE.E5M2.F32.PACK_AB_MERGE_C R7, RZ, R3, RZ ;  /* 0x00000003ff07723e */ /* 0x001fe200048060ff */
[----:B------:R-:W-:-:S02]  /*dfa0*/  FMUL R3, R227, UR20 ;  /* 0x00000014e3037c20 */ /* 0x000fc40008400000 */
[----:B------:R0:W-:Y:S01]  /*dfb0*/  @!P6 STG.E.U8 desc[UR14][R30.64+0x39], R5 ;  /* 0x000039051e00e986 */ /* 0x0001e2000c10110e */
[----:B------:R-:W-:-:S03]  /*dfc0*/  ISETP.LT.OR P6, PT, R42, 0x42, !P0 ;  /* 0x000000422a00780c */ /* 0x000fc600047c1670 */
[----:B------:R-:W4:Y:S04]  /*dfd0*/  LDL.LU R227, [R1+0x24] ;  /* 0x0000240001e37983 */ /* 0x000f280000300800 */
[----:B------:R-:W4:Y:S04]  /*dfe0*/  LDL.LU R226, [R1+0x28] ;  /* 0x0000280001e27983 */ /* 0x000f280000300800 */
[----:B------:R-:W-:Y:S01]  /*dff0*/  @!P3 STG.E.U8 desc[UR14][R28.64+0x40], R9 ;  /* 0x000040091c00b986 */ /* 0x000fe2000c10110e */
[C---:B------:R-:W-:Y:S02]  /*e000*/  ISETP.LT.OR P3, PT, R42.reuse, 0x49, !P1 ;  /* 0x000000492a00780c */ /* 0x040fe40004f61670 */
[----:B0-----:R-:W-:Y:S01]  /*e010*/  F2FP.SATFINITE.E5M2.F32.PACK_AB_MERGE_C R5, RZ, R0, RZ ;  /* 0x00000000ff05723e */ /* 0x001fe200048060ff */
[----:B------:R0:W-:Y:S01]  /*e020*/  @!P2 STG.E.U8 desc[UR14][R28.64+0x41], R7 ;  /* 0x000041071c00a986 */ /* 0x0001e2000c10110e */
[----:B------:R-:W-:-:S03]  /*e030*/  ISETP.LT.OR P2, PT, R42, 0x4a, !P1 ;  /* 0x0000004a2a00780c */ /* 0x000fc60004f41670 */
[----:B------:R-:W-:Y:S01]  /*e040*/  @!P5 STG.E.U8 desc[UR14][R30.64+0x40], R13 ;  /* 0x0000400d1e00d986 */ /* 0x000fe2000c10110e */
[----:B------:R-:W-:-:S03]  /*e050*/  ISETP.LT.OR P5, PT, R42, 0x49, !P0 ;  /* 0x000000492a00780c */ /* 0x000fc600047a1670 */
[----:B------:R1:W-:Y:S01]  /*e060*/  @!P6 STG.E.U8 desc[UR14][R30.64+0x41], R5 ;  /* 0x000041051e00e986 */ /* 0x0003e2000c10110e */
[----:B0-----:R-:W-:Y:S02]  /*e070*/  F2FP.SATFINITE.E5M2.F32.PACK_AB_MERGE_C R7, RZ, R2, RZ ;  /* 0x00000002ff07723e */ /* 0x001fe400048060ff */
[----:B------:R-:W-:-:S03]  /*e080*/  ISETP.LT.OR P6, PT, R42, 0x4a, !P0 ;  /* 0x0000004a2a00780c */ /* 0x000fc600047c1670 */
[----:B------:R0:W-:Y:S01]  /*e090*/  @!P3 STG.E.U8 desc[UR14][R28.64+0x48], R7 ;  /* 0x000048071c00b986 */ /* 0x0001e2000c10110e */
[----:B------:R-:W-:Y:S02]  /*e0a0*/  ISETP.LT.OR P3, PT, R42, 0x51, !P1 ;  /* 0x000000512a00780c */ /* 0x000fe40004f61670 */
[----:B------:R-:W-:Y:S02]  /*e0b0*/  F2FP.SATFINITE.E5M2.F32.PACK_AB_MERGE_C R9, RZ, R3, RZ ;  /* 0x00000003ff09723e */ /* 0x000fe400048060ff */
[----:B------:R-:W-:-:S03]  /*e0c0*/  F2FP.SATFINITE.E5M2.F32.PACK_AB_MERGE_C R11, RZ, R4, RZ ;  /* 0x00000004ff0b723e */ /* 0x000fc600048060ff */
[----:B------:R0:W-:Y:S04]  /*e0d0*/  @!P2 STG.E.U8 desc[UR14][R28.64+0x49], R9 ;  /* 0x000049091c00a986 */ /* 0x0001e8000c10110e */
[----:B------:R-:W-:Y:S01]  /*e0e0*/  @!P5 STG.E.U8 desc[UR14][R30.64+0x48], R11 ;  /* 0x0000480b1e00d986 */ /* 0x000fe2000c10110e */
[----:B--2---:R-:W-:Y:S01]  /*e0f0*/  FMUL R2, R221, UR20 ;  /* 0x00000014dd027c20 */ /* 0x004fe20008400000 */
[----:B------:R-:W-:Y:S02]  /*e100*/  FMUL R0, R220, UR20 ;  /* 0x00000014dc007c20 */ /* 0x000fe40008400000 */
[----:B------:R-:W2:Y:S04]  /*e110*/  LDL.LU R220, [R1+0x2c] ;  /* 0x00002c0001dc7983 */ /* 0x000ea80000300800 */
[----:B------:R-:W2:Y:S01]  /*e120*/  LDL.LU R221, [R1+0x30] ;  /* 0x0000300001dd7983 */ /* 0x000ea20000300800 */
[----:B-1----:R-:W-:Y:S01]  /*e130*/  F2FP.SATFINITE.E5M2.F32.PACK_AB_MERGE_C R5, RZ, R0, RZ ;  /* 0x00000000ff05723e */ /* 0x002fe200048060ff */
[----:B------:R-:W-:Y:S01]  /*e140*/  FMUL R0, R222, UR20 ;  /* 0x00000014de007c20 */ /* 0x000fe20008400000 */
[----:B------:R-:W-:Y:S01]  /*e150*/  FMUL R3, R223, UR20 ;  /* 0x00000014df037c20 */ /* 0x000fe20008400000 */
[----:B0-----:R-:W-:Y:S01]  /*e160*/  F2FP.SATFINITE.E5M2.F32.PACK_AB_MERGE_C R7, RZ, R2, RZ ;  /* 0x00000002ff07723e */ /* 0x001fe200048060ff */
[----:B------:R-:W2:Y:S02]  /*e170*/  LDL.LU R223, [R1+0x34] ;  /* 0x0000340001df7983 */ /* 0x000ea40000300800 */
[----:B------:R-:W-:-:S02]  /*e180*/  F2FP.SATFINITE.E5M2.F32.PACK_AB_MERGE_C R13, RZ, R0, RZ ;  /* 0x00000000ff0d723e */ /* 0x000fc400048060ff */
[----:B------:R-:W2:Y:S01]  /*e190*/  LDL.LU R222, [R1+0x38] ;  /* 0x0000380001de7983 */ /* 0x000ea20000300800 */
[----:B------:R-:W-:Y:S01]  /*e1a0*/  F2FP.SATFINITE.E5M2.F32.PACK_AB_MERGE_C R9, RZ, R3, RZ ;  /* 0x00000003ff09723e */ /* 0x000fe200048060ff */
[----:B------:R-:W-:Y:S02]  /*e1b0*/  FMUL R2, R224, UR20 ;  /* 0x00000014e0027c20 */ /* 0x000fe40008400000 */
[----:B------:R-:W2:Y:S04]  /*e1c0*/  LDL.LU R224, [R1+0x3c] ;  /* 0x00003c0001e07983 */ /* 0x000ea80000300800 */
[----:B------:R-:W-:Y:S01]  /*e1d0*/  @!P6 STG.E.U8 desc[UR14][R30.64+0x49], R5 ;  /* 0x000049051e00e986 */ /* 0x000fe2000c10110e */
[----:B---3--:R-:W-:-:S03]  /*e1e0*/  FMUL R0, R225, UR20 ;  /* 0x00000014e1007c20 */ /* 0x008fc60008400000 */
[----:B------:R0:W-:Y:S04]  /*e1f0*/  @!P3 STG.E.U8 desc[UR14][R28.64+0x50], R7 ;  /* 0x000050071c00b986 */ /* 0x0001e8000c10110e */
[----:B------:R-:W3:Y:S01]  /*e200*/  LDL.LU R225, [R1+0x40] ;  /* 0x0000400001e17983 */ /* 0x000ee20000300800 */
[----:B----4-:R-:W-:-:S03]  /*e210*/  FMUL R3, R227, UR20 ;  /* 0x00000014e3037c20 */ /* 0x010fc60008400000 */
[----:B------:R-:W4:Y:S01]  /*e220*/  LDL.LU R227, [R1+0x44] ;  /* 0x0000440001e37983 */ /* 0x000f220000300800 */
[----:B0-----:R-:W-:Y:S01]  /*e230*/  F2FP.SATFINITE.E5M2.F32.PACK_AB_MERGE_C R7, RZ, R0, RZ ;  /* 0x00000000ff07723e */ /* 0x001fe200048060ff */
[----:B------:R-:W-:Y:S02]  /*e240*/  FMUL R0, R226, UR20 ;  /* 0x00000014e2007c20 */ /* 0x000fe40008400000 */
[----:B------:R-:W4:Y:S01]  /*e250*/  LDL.LU R226, [R1+0x48] ;  /* 0x0000480001e27983 */ /* 0x000f220000300800 */
[C---:B------:R-:W-:Y:S02]  /*e260*/  ISETP.LT.OR P2, PT, R42.reuse, 0x52, !P1 ;  /* 0x000000522a00780c */ /* 0x040fe40004f41670 */
[C---:B------:R-:W-:Y:S01]  /*e270*/  ISETP.LT.OR P6, PT, R42.reuse, 0x52, !P0 ;  /* 0x000000522a00780c */ /* 0x040fe200047c1670 */
[----:B------:R-:W4:Y:S01]  /*e280*/  LDL.LU R218, [R1+0x4c] ;  /* 0x00004c0001da7983 */ /* 0x000f220000300800 */
[----:B------:R-:W-:Y:S02]  /*e290*/  F2FP.SATFINITE.E5M2.F32.PACK_AB_MERGE_C R5, RZ, R2, RZ ;  /* 0x00000002ff05723e */ /* 0x000fe400048060ff */
[----:B------:R-:W-:-:S02]  /*e2a0*/  ISETP.LT.OR P5, PT, R42, 0x51, !P0 ;  /* 0x000000512a00780c */ /* 0x000fc400047a1670 */
[----:B------:R-:W-:Y:S02]  /*e2b0*/  F2FP.SATFINITE.E5M2.F32.PACK_AB_MERGE_C R11, RZ, R0, RZ ;  /* 0x00000000ff0b723e */ /* 0x000fe400048060ff */
[----:B------:R-:W-:-:S03]  /*e2c0*/  ISETP.LT.OR P3, PT, R42, 0x59, !P1 ;  /* 0x000000592a00780c */ /* 0x000fc60004f61670 */
[----:B------:R0:W-:Y:S01]  /*e2d0*/  @!P2 STG.E.U8 desc[UR14][R28.64+0x51], R9 ;  /* 0x000051091c00a986 */ /* 0x0001e2000c10110e */
[----:B------:R-:W-:-:S03]  /*e2e0*/  ISETP.LT.OR P2, PT, R42, 0x5a, !P1 ;  /* 0x0000005a2a00780c */ /* 0x000fc60004f41670 */
[----:B------:R1:W-:Y:S01]  /*e2f0*/  @!P6 STG.E.U8 desc[UR14][R30.64+0x51], R5 ;  /* 0x000051051e00e986 */ /* 0x0003e2000c10110e */
[----:B------:R-:W-:-:S03]  /*e300*/  ISETP.LT.OR P6, PT, R42, 0x5a, !P0 ;  /* 0x0000005a2a00780c */ /* 0x000fc600047c1670 */
[----:B------:R-:W-:Y:S01]  /*e310*/  @!P5 STG.E.U8 desc[UR14][R30.64+0x50], R13 ;  /* 0x0000500d1e00d986 */ /* 0x000fe2000c10110e */
[----:B0-----:R-:W-:-:S03]  /*e320*/  F2FP.SATFINITE.E5M2.F32.PACK_AB_MERGE_C R9, RZ, R3, RZ ;  /* 0x00000003ff09723e */ /* 0x001fc600048060ff */
[----:B------:R0:W-:Y:S04]  /*e330*/  @!P3 STG.E.U8 desc[UR14][R28.64+0x58], R7 ;  /* 0x000058071c00b986 */ /* 0x0001e8000c10110e */
[----:B------:R0:W-:Y:S01]  /*e340*/  @!P2 STG.E.U8 desc[UR14][R28.64+0x59], R9 ;  /* 0x000059091c00a986 */ /* 0x0001e2000c10110e */
[----:B--2---:R-:W-:-:S03]  /*e350*/  FMUL R0, R220, UR20 ;  /* 0x00000014dc007c20 */ /* 0x004fc60008400000 */
[----:B------:R-:W2:Y:S01]  /*e360*/  LDL.LU R220, [R1+0x50] ;  /* 0x0000500001dc7983 */ /* 0x000ea20000300800 */
[----:B------:R-:W-:-:S03]  /*e370*/  FMUL R2, R221, UR20 ;  /* 0x00000014dd027c20 */ /* 0x000fc60008400000 */
[----:B------:R-:W2:Y:S01]  /*e380*/  LDL.LU R221, [R1+0x54] ;  /* 0x0000540001dd7983 */ /* 0x000ea20000300800 */
[----:B-1----:R-:W-:Y:S01]  /*e390*/  F2FP.SATFINITE.E5M2.F32.PACK_AB_MERGE_C R5, RZ, R0, RZ ;  /* 0x00000000ff05723e */ /* 0x002fe200048060ff */
[----:B------:R-:W-:Y:S02]  /*e3a0*/  FMUL R3, R223, UR20 ;  /* 0x00000014df037c20 */ /* 0x000fe40008400000 */
[----:B------:R-:W2:Y:S01]  /*e3b0*/  LDL.LU R223, [R1+0x58] ;  /* 0x0000580001df7983 */ /* 0x000ea20000300800 */
[----:B0-----:R-:W-:Y:S01]  /*e3c0*/  F2FP.SATFINITE.E5M2.F32.PACK_AB_MERGE_C R7, RZ, R2, RZ ;  /* 0x00000002ff07723e */ /* 0x001fe200048060ff */
[----:B------:R-:W-:Y:S01]  /*e3d0*/  FMUL R4, R222, UR20 ;  /* 0x00000014de047c20 */ /* 0x000fe20008400000 */
[----:B------:R-:W-:Y:S01]  /*e3e0*/  F2FP.SATFINITE.E5M2.F32.PACK_AB_MERGE_C R9, RZ, R3, RZ ;  /* 0x00000003ff09723e */ /* 0x000fe200048060ff */
[----:B------:R-:W2:Y:S01]  /*e3f0*/  LDL.LU R222, [R1+0x5c] ;  /* 0x00005c0001de7983 */ /* 0x000ea20000300800 */
[----:B------:R-:W-:-:S03]  /*e400*/  FMUL R0, R224, UR20 ;  /* 0x00000014e0007c20 */ /* 0x000fc60008400000 */
[----:B------:R0:W-:Y:S04]  /*e410*/  @!P6 STG.E.U8 desc[UR14][R30.64+0x59], R5 ;  /* 0x000059051e00e986 */ /* 0x0001e8000c10110e */
[----:B------:R-:W2:Y:S01]  /*e420*/  LDL.LU R224, [R1+0x60] ;  /* 0x0000600001e07983 */ /* 0x000ea20000300800 */
[----:B0-----:R-:W-:Y:S01]  /*e430*/  F2FP.SATFINITE.E5M2.F32.PACK_AB_MERGE_C R5, RZ, R0, RZ ;  /* 0x00000000ff05723e */ /* 0x001fe200048060ff */
[----:B---3--:R-:W-:Y:S02]  /*e440*/  FMUL R2, R225, UR20 ;  /* 0x00000014e1027c20 */ /* 0x008fe40008400000 */
[----:B------:R-:W3:Y:S01]  /*e450*/  LDL.LU R225, [R1+0x64] ;  /* 0x0000640001e17983 */ /* 0x000ee20000300800 */
[----:B----4-:R-:W-:-:S03]  /*e460*/  FMUL R3, R227, UR20 ;  /* 0x00000014e3037c20 */ /* 0x010fc60008400000 */
[----:B------:R-:W4:Y:S01]  /*e470*/  LDL.LU R227, [R1+0x68] ;  /* 0x0000680001e37983 */ /* 0x000f220000300800 */
[----:B------:R-:W-:-:S03]  /*e480*/  FMUL R0, R226, UR20 ;  /* 0x00000014e2007c20 */ /* 0x000fc60008400000 */
[----:B------:R-:W4:Y:S01]  /*e490*/  LDL.LU R226, [R1+0x6c] ;  /* 0x00006c0001e27983 */ /* 0x000f220000300800 */
[C---:B------:R-:W-:Y:S02]  /*e4a0*/  ISETP.LT.OR P5, PT, R42.reuse, 0x59, !P0 ;  /* 0x000000592a00780c */ /* 0x040fe400047a1670 */
[C---:B------:R-:W-:Y:S02]  /*e4b0*/  ISETP.LT.OR P2, PT, R42.reuse, 0x62, !P1 ;  /* 0x000000622a00780c */ /* 0x040fe40004f41670 */
[C---:B------:R-:W-:Y:S02]  /*e4c0*/  ISETP.LT.OR P3, PT, R42.reuse, 0x61, !P1 ;  /* 0x000000612a00780c */ /* 0x040fe40004f61670 */
[----:B------:R-:W-:-:S07]  /*e4d0*/  ISETP.LT.OR P6, PT, R42, 0x62, !P0 ;  /* 0x000000622a00780c */ /* 0x000fce00047c1670 */
[----:B------:R-:W-:Y:S01]  /*e4e0*/  @!P5 STG.E.U8 desc[UR14][R30.64+0x58], R11 ;  /* 0x0000580b1e00d986 */ /* 0x000fe2000c10110e */
[----:B------:R-:W-:-:S03]  /*e4f0*/  ISETP.LT.OR P5, PT, R42, 0x61, !P0 ;  /* 0x000000612a00780c */ /* 0x000fc600047a1670 */
[----:B------:R0:W-:Y:S01]  /*e500*/  @!P2 STG.E.U8 desc[UR14][R28.64+0x61], R9 ;  /* 0x000061091c00a986 */ /* 0x0001e2000c10110e */
[----:B------:R-:W-:-:S03]  /*e510*/  ISETP.LT.OR P2, PT, R42, 0x6a, !P1 ;  /* 0x0000006a2a00780c */ /* 0x000fc60004f41670 */
[----:B------:R1:W-:Y:S01]  /*e520*/  @!P3 STG.E.U8 desc[UR14][R28.64+0x60], R7 ;  /* 0x000060071c00b986 */ /* 0x0003e2000c10110e */
[----:B------:R-:W-:Y:S02]  /*e530*/  ISETP.LT.OR P3, PT, R42, 0x69, !P1 ;  /* 0x000000692a00780c */ /* 0x000fe40004f61670 */
[----:B------:R-:W-:Y:S01]  /*e540*/  F2FP.SATFINITE.E5M2.F32.PACK_AB_MERGE_C R13, RZ, R4, RZ ;  /* 0x00000004ff0d723e */ /* 0x000fe200048060ff */
[----:B------:R1:W-:Y:S01]  /*e550*/  @!P6 STG.E.U8 desc[UR14][R30.64+0x61], R5 ;  /* 0x000061051e00e986 */ /* 0x0003e2000c10110e */
[----:B0-----:R-:W-:-:S03]  /*e560*/  F2FP.SATFINITE.E5M2.F32.PACK_AB_MERGE_C R9, RZ, R3, RZ ;  /* 0x00000003ff09723e */ /* 0x001fc600048060ff */
[----:B------:R-:W-:Y:S01]  /*e570*/  @!P5 STG.E.U8 desc[UR14][R30.64+0x60], R13 ;  /* 0x0000600d1e00d986 */ /* 0x000fe2000c10110e */
[----:B-1----:R-:W-:-:S03]  /*e580*/  F2FP.SATFINITE.E5M2.F32.PACK_AB_MERGE_C R7, RZ, R2, RZ ;  /* 0x00000002ff07723e */ /* 0x002fc600048060ff */
[----:B------:R-:W-:Y:S01]  /*e590*/  @!P2 STG.E.U8 desc[UR14][R28.64+0x69], R9 ;  /* 0x000069091c00a986 */ /* 0x000fe2000c10110e */
[C---:B------:R-:W-:Y:S02]  /*e5a0*/  ISETP.LT.OR P5, PT, R42.reuse, 0x69, !P0 ;  /* 0x000000692a00780c */ /* 0x040fe400047a1670 */
[C---:B------:R-:W-:Y:S01]  /*e5b0*/  ISETP.LT.OR P6, PT, R42.reuse, 0x6a, !P0 ;  /* 0x0000006a2a00780c */ /* 0x040fe200047c1670 */
[----:B------:R0:W-:Y:S01]  /*e5c0*/  @!P3 STG.E.U8 desc[UR14][R28.64+0x68], R7 ;  /* 0x000068071c00b986 */ /* 0x0001e2000c10110e */
[----:B------:R-:W-:Y:S01]  /*e5d0*/  ISETP.LT.OR P2, PT, R42, 0x72, !P1 ;  /* 0x000000722a00780c */ /* 0x000fe20004f41670 */
[----:B------:R-:W-:Y:S01]  /*e5e0*/  FMUL R2, R218, UR20 ;  /* 0x00000014da027c20 */ /* 0x000fe20008400000 */
[----:B------:R-:W-:Y:S02]  /*e5f0*/  ISETP.LT.OR P3, PT, R42, 0x71, !P1 ;  /* 0x000000712a00780c */ /* 0x000fe40004f61670 */
[----:B------:R-:W-:Y:S02]  /*e600*/  F2FP.SATFINITE.E5M2.F32.PACK_AB_MERGE_C R11, RZ, R0, RZ ;  /* 0x00000000ff0b723e */ /* 0x000fe400048060ff */
[----:B------:R-:W-:-:S03]  /*e610*/  F2FP.SATFINITE.E5M2.F32.PACK_AB_MERGE_C R5, RZ, R2, RZ ;  /* 0x00000002ff05723e */ /* 0x000fc600048060ff */
[----:B------:R-:W-:Y:S01]  /*e620*/  @!P5 STG.E.U8 desc[UR14][R30.64+0x68], R11 ;  /* 0x0000680b1e00d986 */ /* 0x000fe2000c10110e */
[----:B------:R-:W-:-:S03]  /*e630*/  ISETP.LT.OR P5, PT, R42, 0x71, !P0 ;  /* 0x000000712a00780c */ /* 0x000fc600047a1670 */
[----:B------:R-:W-:Y:S01]  /*e640*/  @!P6 STG.E.U8 desc[UR14][R30.64+0x69], R5 ;  /* 0x000069051e00e986 */ /* 0x000fe2000c10110e */
[----:B------:R-:W-:Y:S01]  /*e650*/  ISETP.LT.OR P6, PT, R42, 0x72, !P0 ;  /* 0x000000722a00780c */ /* 0x000fe200047c1670 */
[----:B--2---:R-:W-:Y:S01]  /*e660*/  FMUL R0, R220, UR20 ;  /* 0x00000014dc007c20 */ /* 0x004fe20008400000 */
[----:B------:R-:W-:-:S04]  /*e670*/  FMUL R3, R221, UR20 ;  /* 0x00000014dd037c20 */ /* 0x000fc80008400000 */
[----:B0-----:R-:W-:Y:S02]  /*e680*/  F2FP.SATFINITE.E5M2.F32.PACK_AB_MERGE_C R7, RZ, R0, RZ ;  /* 0x00000000ff07723e */ /* 0x001fe400048060ff */
[----:B------:R-:W-:Y:S01]  /*e690*/  F2FP.SATFINITE.E5M2.F32.PACK_AB_MERGE_C R9, RZ, R3, RZ ;  /* 0x00000003ff09723e */ /* 0x000fe200048060ff */
[----:B------:R-:W-:Y:S02]  /*e6a0*/  FMUL R0, R223, UR20 ;  /* 0x00000014df007c20 */ /* 0x000fe40008400000 */
[----:B------:R0:W-:Y:S01]  /*e6b0*/  @!P3 STG.E.U8 desc[UR14][R28.64+0x70], R7 ;  /* 0x000070071c00b986 */ /* 0x0001e2000c10110e */
[----:B------:R-:W-:-:S03]  /*e6c0*/  ISETP.LT.OR P3, PT, R42, 0x79, !P0 ;  /* 0x000000792a00780c */ /* 0x000fc60004761670 */
[----:B------:R1:W-:Y:S01]  /*e6d0*/  @!P2 STG.E.U8 desc[UR14][R28.64+0x71], R9 ;  /* 0x000071091c00a986 */ /* 0x0003e2000c10110e */
[C---:B------:R-:W-:Y:S02]  /*e6e0*/  ISETP.LT.OR P2, PT, R42.reuse, 0x79, !P1 ;  /* 0x000000792a00780c */ /* 0x040fe40004f41670 */
[----:B------:R-:W-:Y:S02]  /*e6f0*/  ISETP.LT.OR P1, PT, R42, 0x7a, !P1 ;  /* 0x0000007a2a00780c */ /* 0x000fe40004f21670 */
[----:B------:R-:W-:Y:S01]  /*e700*/  F2FP.SATFINITE.E5M2.F32.PACK_AB_MERGE_C R13, RZ, R0, RZ ;  /* 0x00000000ff0d723e */ /* 0x000fe200048060ff */
[----:B------:R-:W-:Y:S01]  /*e710*/  FMUL R0, R222, UR20 ;  /* 0x00000014de007c20 */ /* 0x000fe20008400000 */
[----:B------:R-:W-:Y:S01]  /*e720*/  ISETP.LT.OR P0, PT, R42, 0x7a, !P0 ;  /* 0x0000007a2a00780c */ /* 0x000fe20004701670 */
[----:B------:R-:W-:-:S03]  /*e730*/  FMUL R2, R224, UR20 ;  /* 0x00000014e0027c20 */ /* 0x000fc60008400000 */
[----:B0-----:R-:W-:Y:S02]  /*e740*/  F2FP.SATFINITE.E5M2.F32.PACK_AB_MERGE_C R7, RZ, R0, RZ ;  /* 0x00000000ff07723e */ /* 0x001fe400048060ff */
[----:B-1----:R-:W-:Y:S01]  /*e750*/  F2FP.SATFINITE.E5M2.F32.PACK_AB_MERGE_C R9, RZ, R2, RZ ;  /* 0x00000002ff09723e */ /* 0x002fe200048060ff */
[----:B---3--:R-:W-:Y:S01]  /*e760*/  FMUL R3, R225, UR20 ;  /* 0x00000014e1037c20 */ /* 0x008fe20008400000 */
[----:B----4-:R-:W-:Y:S01]  /*e770*/  FMUL R4, R227, UR20 ;  /* 0x00000014e3047c20 */ /* 0x010fe20008400000 */
[----:B------:R-:W-:-:S03]  /*e780*/  FMUL R5, R226, UR20 ;  /* 0x00000014e2057c20 */ /* 0x000fc60008400000 */
[----:B------:R-:W-:Y:S02]  /*e790*/  F2FP.SATFINITE.E5M2.F32.PACK_AB_MERGE_C R3, RZ, R3, RZ ;  /* 0x00000003ff03723e */ /* 0x000fe400048060ff */
[----:B------:R-:W-:Y:S02]  /*e7a0*/  F2FP.SATFINITE.E5M2.F32.PACK_AB_MERGE_C R11, RZ, R4, RZ ;  /* 0x00000004ff0b723e */ /* 0x000fe400048060ff */
[----:B------:R-:W-:Y:S01]  /*e7b0*/  F2FP.SATFINITE.E5M2.F32.PACK_AB_MERGE_C R5, RZ, R5, RZ ;  /* 0x00000005ff05723e */ /* 0x000fe200048060ff */
[----:B------:R0:W-:Y:S04]  /*e7c0*/  @!P5 STG.E.U8 desc[UR14][R30.64+0x70], R13 ;  /* 0x0000700d1e00d986 */ /* 0x0001e8000c10110e */
[----:B------:R0:W-:Y:S04]  /*e7d0*/  @!P6 STG.E.U8 desc[UR14][R30.64+0x71], R7 ;  /* 0x000071071e00e986 */ /* 0x0001e8000c10110e */
[----:B------:R0:W-:Y:S04]  /*e7e0*/  @!P2 STG.E.U8 desc[UR14][R28.64+0x78], R9 ;  /* 0x000078091c00a986 */ /* 0x0001e8000c10110e */
[----:B------:R0:W-:Y:S04]  /*e7f0*/  @!P1 STG.E.U8 desc[UR14][R28.64+0x79], R3 ;  /* 0x000079031c009986 */ /* 0x0001e8000c10110e */
[----:B------:R0:W-:Y:S04]  /*e800*/  @!P3 STG.E.U8 desc[UR14][R30.64+0x78], R11 ;  /* 0x0000780b1e00b986 */ /* 0x0001e8000c10110e */
[----:B------:R0:W-:Y:S02]  /*e810*/  @!P0 STG.E.U8 desc[UR14][R30.64+0x79], R5 ;  /* 0x000079051e008986 */ /* 0x0001e4000c10110e */
.L_x_293:
[----:B------:R-:W-:Y:S05]  /*e820*/  BSYNC B0 ;  /* 0x0000000000007941 */ /* 0x000fea0003800000 */
.L_x_35:
[----:B0----5:R-:W2:Y:S04]  /*e830*/  LDL.LU R3, [R1+0x78] ;  /* 0x0000780001037983 */ /* 0x021ea80000300800 */
[----:B------:R-:W2:Y:S01]  /*e840*/  LDL.LU R2, [R1+0x7c] ;  /* 0x00007c0001027983 */ /* 0x000ea20000300800 */
[----:B------:R-:W-:Y:S01]  /*e850*/  ULDC UR6, c[0x0][0xc] ;  /* 0x0000030000067ab9 */ /* 0x000fe20000000800 */
[----:B------:R-:W-:Y:S01]  /*e860*/  ULDC UR7, c[0x0][0x10] ;  /* 0x0000040000077ab9 */ /* 0x000fe20000000800 */
[----:B------:R-:W2:Y:S01]  /*e870*/  LDC R5, c[0x0][0x14] ;  /* 0x00000500ff057b82 */ /* 0x000ea20000000800 */
[----:B------:R-:W-:Y:S01]  /*e880*/  UIMAD.WIDE.U32 UR6, UR6, UR7, URZ ;  /* 0x00000007060672a5 */ /* 0x000fe2000f8e003f */
[----:B------:R-:W-:Y:S01]  /*e890*/  PRMT R0, RZ, 0x7610, R0 ;  /* 0x00007610ff007816 */ /* 0x000fe20000000000 */
[----:B------:R-:W-:-:S04]  /*e8a0*/  UMOV UR12, 0xffffffff ;  /* 0xffffffff000c7882 */ /* 0x000fc80000000000 */
[----:B--2---:R-:W-:-:S04]  /*e8b0*/  IMAD.WIDE.U32 R2, R5, UR6, R2 ;  /* 0x0000000605027c25 */ /* 0x004fc8000f8e0002 */
[----:B------:R-:W-:Y:S01]  /*e8c0*/  IMAD R5, R5, UR7, RZ ;  /* 0x0000000705057c24 */ /* 0x000fe2000f8e02ff */
[----:B------:R-:W-:Y:S01]  /*e8d0*/  ULDC.64 UR6, c[0x0][0x650] ;  /* 0x0001940000067ab9 */ /* 0x000fe20000000a00 */
[----:B------:R-:W-:Y:S01]  /*e8e0*/  IMAD.MOV.U32 R19, RZ, RZ, R2 ;  /* 0x000000ffff137224 */ /* 0x000fe200078e0002 */
[----:B------:R-:W-:Y:S01]  /*e8f0*/  ISETP.GE.U32.AND P0, PT, R2, UR6, PT ;  /* 0x0000000602007c0c */ /* 0x000fe2000bf06070 */
[----:B------:R-:W-:Y:S02]  /*e900*/  IMAD.IADD R22, R3, 0x1, R5 ;  /* 0x0000000103167824 */ /* 0x000fe400078e0205 */
[----:B------:R-:W-:-:S03]  /*e910*/  IMAD.MOV.U32 R2, RZ, RZ, -0x1 ;  /* 0xffffffffff027424 */ /* 0x000fc600078e00ff */
[----:B------:R0:W-:Y:S01]  /*e920*/  STL [R1+0x78], R22 ;  /* 0x0000781601007387 */ /* 0x0001e20000100800 */
[----:B------:R-:W-:-:S03]  /*e930*/  ISETP.GE.U32.AND.EX P0, PT, R22, UR7, PT, P0 ;  /* 0x0000000716007c0c */ /* 0x000fc6000bf06100 */
[----:B------:R0:W-:Y:S04]  /*e940*/  STL [R1+0x7c], R19 ;  /* 0x00007c1301007387 */ /* 0x0001e80000100800 */
[----:B------:R0:W-:Y:S06]  /*e950*/  STL [R1+0x80], R2 ;  /* 0x0000800201007387 */ /* 0x0001ec0000100800 */
[----:B------:R-:W-:Y:S05]  /*e960*/  @P0 BRA `(.L_x_294) ;  /* 0x00000004006c0947 */ /* 0x000fea0003800000 */
[----:B------:R-:W2:Y:S01]  /*e970*/  S2R R14, SR_CTAID.X ;  /* 0x00000000000e7919 */ /* 0x000ea20000002500 */
[----:B------:R-:W5:Y:S01]  /*e980*/  LDC.64 R8, c[0x0][0x628] ;  /* 0x00018a00ff087b82 */ /* 0x000f620000000a00 */
[----:B------:R-:W-:Y:S01]  /*e990*/  ULDC UR6, c[0x0][0x150] ;  /* 0x0000540000067ab9 */ /* 0x000fe20000000800 */
[----:B------:R-:W-:Y:S01]  /*e9a0*/  IMAD.MOV.U32 R6, RZ, RZ, R19 ;  /* 0x000000ffff067224 */ /* 0x000fe200078e0013 */
[----:B------:R-:W0:Y:S01]  /*e9b0*/  S2R R16, SR_CTAID.Y ;  /* 0x0000000000107919 */ /* 0x000e220000002600 */
[----:B------:R-:W-:-:S04]  /*e9c0*/  IMAD.MOV.U32 R7, RZ, RZ, R22 ;  /* 0x000000ffff077224 */ /* 0x000fc800078e0016 */
[----:B------:R-:W0:Y:S08]  /*e9d0*/  LDC R17, c[0x0][0x144] ;  /* 0x00005100ff117b82 */ /* 0x000e300000000800 */
[----:B------:R-:W0:Y:S08]  /*e9e0*/  LDC R10, c[0x0][0x630] ;  /* 0x00018c00ff0a7b82 */ /* 0x000e300000000800 */
[----:B------:R-:W0:Y:S01]  /*e9f0*/  LDC.64 R12, c[0x0][0x620] ;  /* 0x00018800ff0c7b82 */ /* 0x000e220000000a00 */
[----:B-----5:R-:W-:-:S04]  /*ea00*/  ISETP.NE.U32.AND P0, PT, R8, RZ, PT ;  /* 0x000000ff0800720c */ /* 0x020fc80003f05070 */
[----:B------:R-:W-:Y:S02]  /*ea10*/  ISETP.NE.AND.EX P0, PT, R9, RZ, PT, P0 ;  /* 0x000000ff0900720c */ /* 0x000fe40003f05300 */
[----:B--2---:R-:W-:-:S05]  /*ea20*/  I2FP.F32.U32 R0, R14 ;  /* 0x0000000e00007245 */ /* 0x004fca0000201000 */
[----:B------:R-:W-:-:S04]  /*ea30*/  FMUL R0, R0, UR6 ;  /* 0x0000000600007c20 */ /* 0x000fc80008400000 */
[----:B------:R2:W0:Y:S02]  /*ea40*/  F2I.U32.TRUNC.NTZ R15, R0 ;  /* 0x00000000000f7305 */ /* 0x000424000020f000 */
[----:B------:R-:W-:Y:S05]  /*ea50*/  @!P0 BRA `(.L_x_295) ;  /* 0x0000000000288947 */ /* 0x000fea0003800000 */
[----:B--2---:R-:W2:Y:S02]  /*ea60*/  LDC R0, c[0x0][0x634] ;  /* 0x00018d00ff007b82 */ /* 0x004ea40000000800 */
[----:B--2---:R-:W-:-:S05]  /*ea70*/  IADD3 R7, P0, R19, R0, RZ ;  /* 0x0000000013077210 */ /* 0x004fca0007f1e0ff */
[----:B------:R-:W-:-:S04]  /*ea80*/  IMAD.X R11, RZ, RZ, R22, P0 ;  /* 0x000000ffff0b7224 */ /* 0x000fc800000e0616 */
[----:B0-----:R-:W-:-:S04]  /*ea90*/  IMAD.WIDE.U32 R2, R11, R8, RZ ;  /* 0x000000080b027225 */ /* 0x001fc800078e00ff */
[----:B------:R-:W-:-:S04]  /*eaa0*/  IMAD.WIDE.U32 R4, P0, R7, R9, R2 ;  /* 0x0000000907047225 */ /* 0x000fc80007800002 */
[----:B------:R-:W-:-:S04]  /*eab0*/  IMAD.WIDE.U32 R2, R7, R8, RZ ;  /* 0x0000000807027225 */ /* 0x000fc800078e00ff */
[----:B------:R-:W-:Y:S01]  /*eac0*/  IMAD.X R7, RZ, RZ, RZ, P0 ;  /* 0x000000ffff077224 */ /* 0x000fe200000e06ff */
[----:B------:R-:W-:Y:S01]  /*ead0*/  IADD3 RZ, P0, R3, R4, RZ ;  /* 0x0000000403ff7210 */ /* 0x000fe20007f1e0ff */
[----:B------:R-:W-:-:S04]  /*eae0*/  IMAD.MOV.U32 R6, RZ, RZ, R5 ;  /* 0x000000ffff067224 */ /* 0x000fc800078e0005 */
[----:B------:R-:W-:-:S08]  /*eaf0*/  IMAD.WIDE.U32.X R6, R11, R9, R6, P0 ;  /* 0x000000090b067225 */ /* 0x000fd000000e0406 */
.L_x_295:
[-CC-:B0-----:R-:W-:Y:S01]  /*eb00*/  SHF.R.U64 R24, R6, R10.reuse, R7.reuse ;  /* 0x0000000a06187219 */ /* 0x181fe20000001207 */
[----:B------:R-:W0:Y:S01]  /*eb10*/  LDC.64 R20, c[0x0][0x640] ;  /* 0x00019000ff147b82 */ /* 0x000e220000000a00 */
[----:B--2---:R-:W-:Y:S01]  /*eb20*/  SHF.R.U32.HI R0, RZ, R10, R7 ;  /* 0x0000000aff007219 */ /* 0x004fe20000011607 */
[----:B------:R-:W-:Y:S01]  /*eb30*/  IMAD.MOV.U32 R2, RZ, RZ, R19 ;  /* 0x000000ffff027224 */ /* 0x000fe200078e0013 */
[----:B------:R-:W-:Y:S01]  /*eb40*/  IADD3 R5, P0, RZ, -R24, RZ ;  /* 0x80000018ff057210 */ /* 0x000fe20007f1e0ff */
[----:B------:R-:W-:Y:S01]  /*eb50*/  IMAD.MOV R15, RZ, RZ, -R15 ;  /* 0x000000ffff0f7224 */ /* 0x000fe200078e0a0f */
[----:B------:R-:W-:Y:S01]  /*eb60*/  ULDC UR6, c[0x0][0x154] ;  /* 0x0000550000067ab9 */ /* 0x000fe20000000800 */
[----:B------:R-:W-:Y:S02]  /*eb70*/  IMAD.MOV.U32 R7, RZ, RZ, 0x1 ;  /* 0x00000001ff077424 */ /* 0x000fe400078e00ff */
[----:B------:R-:W2:Y:S01]  /*eb80*/  LDC R4, c[0x0][0x618] ;  /* 0x00018600ff047b82 */ /* 0x000ea20000000800 */
[----:B------:R-:W-:-:S02]  /*eb90*/  IMAD.X R3, RZ, RZ, ~R0, P0 ;  /* 0x000000ffff037224 */ /* 0x000fc400000e0e00 */
[----:B------:R-:W-:Y:S02]  /*eba0*/  IMAD R15, R17, R15, R14 ;  /* 0x0000000f110f7224 */ /* 0x000fe400078e020e */
[-C--:B------:R-:W-:Y:S02]  /*ebb0*/  IMAD R0, R3, R12.reuse, RZ ;  /* 0x0000000c03007224 */ /* 0x080fe400078e02ff */
[----:B------:R-:W-:Y:S01]  /*ebc0*/  IMAD.MOV.U32 R3, RZ, RZ, R22 ;  /* 0x000000ffff037224 */ /* 0x000fe200078e0016 */
[----:B------:R-:W5:Y:S01]  /*ebd0*/  LDC R6, c[0x0][0x608] ;  /* 0x00018200ff067b82 */ /* 0x000f620000000800 */
[----:B------:R-:W-:-:S04]  /*ebe0*/  IMAD.WIDE.U32 R2, R5, R12, R2 ;  /* 0x0000000c05027225 */ /* 0x000fc800078e0002 */
[----:B------:R-:W-:-:S03]  /*ebf0*/  IMAD R5, R5, R13, R0 ;  /* 0x0000000d05057224 */ /* 0x000fc600078e0200 */
[----:B------:R-:W1:Y:S01]  /*ec00*/  LDC R18, c[0x0][0x658] ;  /* 0x00019600ff127b82 */ /* 0x000e620000000800 */
[----:B------:R-:W-:Y:S01]  /*ec10*/  I2FP.F32.U32 R0, R16 ;  /* 0x0000001000007245 */ /* 0x000fe20000201000 */
[----:B------:R-:W-:Y:S01]  /*ec20*/  IMAD.IADD R3, R3, 0x1, R5 ;  /* 0x0000000103037824 */ /* 0x000fe200078e0205 */
[----:B0-----:R-:W-:Y:S01]  /*ec30*/  ISETP.NE.U32.AND P0, PT, R20, RZ, PT ;  /* 0x000000ff1400720c */ /* 0x001fe20003f05070 */
[----:B------:R-:W-:Y:S02]  /*ec40*/  IMAD.MOV.U32 R5, RZ, RZ, -0x1 ;  /* 0xffffffffff057424 */ /* 0x000fe400078e00ff */
[----:B------:R-:W-:Y:S02]  /*ec50*/  FMUL R0, R0, UR6 ;  /* 0x0000000600007c20 */ /* 0x000fe40008400000 */
[----:B------:R-:W0:Y:S01]  /*ec60*/  LDC R13, c[0x0][0x148] ;  /* 0x00005200ff0d7b82 */ /* 0x000e220000000800 */
[----:B--2---:R-:W-:Y:S01]  /*ec70*/  SHF.R.U64 R10, R2, R4, R3 ;  /* 0x00000004020a7219 */ /* 0x004fe20000001203 */
[----:B------:R2:W0:Y:S01]  /*ec80*/  F2I.U32.TRUNC.NTZ R12, R0 ;  /* 0x00000000000c7305 */ /* 0x000422000020f000 */
[----:B------:R-:W-:-:S02]  /*ec90*/  ISETP.NE.AND.EX P0, PT, R21, RZ, PT, P0 ;  /* 0x000000ff1500720c */ /* 0x000fc40003f05300 */
[----:B------:R-:W-:-:S03]  /*eca0*/  SHF.R.U32.HI R3, RZ, R4, R3 ;  /* 0x00000004ff037219 */ /* 0x000fc60000011603 */
[----:B------:R-:W0:Y:S01]  /*ecb0*/  LDC R14, c[0x0][0x600] ;  /* 0x00018000ff0e7b82 */ /* 0x000e220000000800 */
[-CC-:B-----5:R-:W-:Y:S02]  /*ecc0*/  SHF.R.U64 R8, R10, R6.reuse, R3.reuse ;  /* 0x000000060a087219 */ /* 0x1a0fe40000001203 */
[----:B------:R-:W-:-:S05]  /*ecd0*/  SHF.R.U32.HI R3, RZ, R6, R3 ;  /* 0x00000006ff037219 */ /* 0x000fca0000011603 */
[----:B------:R-:W0:Y:S01]  /*ece0*/  LDC R19, c[0x0][0x648] ;  /* 0x00019200ff137b82 */ /* 0x000e220000000800 */
[-CC-:B-1----:R-:W-:Y:S02]  /*ecf0*/  SHF.R.U64 R11, R8, R18.reuse, R3.reuse ;  /* 0x00000012080b7219 */ /* 0x182fe40000001203 */
[-C--:B------:R-:W-:Y:S02]  /*ed00*/  SHF.L.U32 R5, R5, R18.reuse, RZ ;  /* 0x0000001205057219 */ /* 0x080fe400000006ff */
[-C--:B------:R-:W-:Y:S01]  /*ed10*/  SHF.R.U32.HI R3, RZ, R18.reuse, R3 ;  /* 0x00000012ff037219 */ /* 0x080fe20000011603 */
[----:B------:R-:W-:Y:S01]  /*ed20*/  IMAD.MOV.U32 R2, RZ, RZ, R11 ;  /* 0x000000ffff027224 */ /* 0x000fe200078e000b */
[----:B------:R-:W-:Y:S01]  /*ed30*/  SHF.L.U32 R40, R7, R18, RZ ;  /* 0x0000001207287219 */ /* 0x000fe200000006ff */
[----:B------:R-:W1:Y:S01]  /*ed40*/  LDC R22, c[0x0][0x638] ;  /* 0x00018e00ff167b82 */ /* 0x000e620000000800 */
[----:B------:R-:W-:-:S07]  /*ed50*/  LOP3.LUT R17, RZ, R5, RZ, 0x33, !PT ;  /* 0x00000005ff117212 */ /* 0x000fce00078e33ff */
[----:B------:R-:W0:Y:S01]  /*ed60*/  LDC R23, c[0x0][0x610] ;  /* 0x00018400ff177b82 */ /* 0x000e220000000800 */
[----:B--2---:R-:W-:Y:S05]  /*ed70*/  @!P0 BRA `(.L_x_296) ;  /* 0x0000000000288947 */ /* 0x004fea0003800000 */
[----:B------:R-:W2:Y:S02]  /*ed80*/  LDC R0, c[0x0][0x64c] ;  /* 0x00019300ff007b82 */ /* 0x000ea40000000800 */
[----:B--2---:R-:W-:-:S05]  /*ed90*/  IADD3 R7, P0, R11, R0, RZ ;  /* 0x000000000b077210 */ /* 0x004fca0007f1e0ff */
        /* <DEDUP_REMOVED lines=8> */
.L_x_296:
[----:B0-----:R-:W-:Y:S01]  /*ee20*/  SHF.R.U64 R0, R2, R19, R3 ;  /* 0x0000001302007219 */ /* 0x001fe20000001203 */
[----:B------:R-:W-:Y:S01]  /*ee30*/  VIADD R3, R14, 0xffffffff ;  /* 0xffffffff0e037836 */ /* 0x000fe20000000000 */
[----:B------:R-:W-:Y:S01]  /*ee40*/  LOP3.LUT R5, R8, R17, RZ, 0xc0, !PT ;  /* 0x0000001108057212 */ /* 0x000fe200078ec0ff */
[----:B------:R-:W-:Y:S01]  /*ee50*/  IMAD.MOV R12, RZ, RZ, -R12 ;  /* 0x000000ffff0c7224 */ /* 0x000fe200078e0a0c */
[----:B------:R-:W-:Y:S01]  /*ee60*/  R2UR UR12, R24 ;  /* 0x00000000180c72ca */ /* 0x000fe200000e0000 */
[----:B------:R-:W-:Y:S01]  /*ee70*/  IMAD.MOV R2, RZ, RZ, -R0 ;  /* 0x000000ffff027224 */ /* 0x000fe200078e0a00 */
[----:B------:R-:W-:Y:S01]  /*ee80*/  LOP3.LUT R3, R10, R3, RZ, 0xc0, !PT ;  /* 0x000000030a037212 */ /* 0x000fe200078ec0ff */
[----:B------:R-:W-:Y:S02]  /*ee90*/  IMAD R40, R40, R0, R5 ;  /* 0x0000000028287224 */ /* 0x000fe400078e0205 */
[----:B------:R-:W-:Y:S02]  /*eea0*/  @P4 IMAD R15, R13, R12, R16 ;  /* 0x0000000c0d0f4224 */ /* 0x000fe400078e0210 */
[----:B-1----:R-:W-:-:S02]  /*eeb0*/  IMAD R0, R2, R22, R11 ;  /* 0x0000001602007224 */ /* 0x002fc400078e020b */
[----:B------:R-:W-:Y:S02]  /*eec0*/  IMAD R40, R40, R23, R15 ;  /* 0x0000001728287224 */ /* 0x000fe400078e020f */
[----:B------:R-:W-:Y:S02]  /*eed0*/  IMAD R3, R0, R14, R3 ;  /* 0x0000000e00037224 */ /* 0x000fe400078e0203 */
[----:B------:R-:W-:-:S03]  /*eee0*/  IMAD.MOV.U32 R0, RZ, RZ, 0x1 ;  /* 0x00000001ff007424 */ /* 0x000fc600078e00ff */
[----:B------:R-:W-:Y:S02]  /*eef0*/  SEL R2, R3, R40, !P4 ;  /* 0x0000002803027207 */ /* 0x000fe40006000000 */
[----:B------:R-:W-:-:S03]  /*ef00*/  SEL R40, R40, R3, !P4 ;  /* 0x0000000328287207 */ /* 0x000fc60006000000 */
[----:B------:R2:W-:Y:S04]  /*ef10*/  STL [R1+0x80], R2 ;  /* 0x0000800201007387 */ /* 0x0005e80000100800 */
.L_x_294:
[----:B------:R-:W-:Y:S01]  /*ef20*/  UIADD3 UR5, UR9, UR5, URZ ;  /* 0x0000000509057290 */ /* 0x000fe2000fffe03f */
[----:B------:R0:W-:Y:S01]  /*ef30*/  STL [R1+0x84], R40 ;  /* 0x0000842801007387 */ /* 0x0001e20000100800 */
[----:B------:R-:W-:Y:S02]  /*ef40*/  LOP3.LUT P0, RZ, R0, 0xff, RZ, 0xc0, !PT ;  /* 0x000000ff00ff7812 */ /* 0x000fe4000780c0ff */
[----:B------:R-:W-:Y:S02]  /*ef50*/  USHF.R.U32.HI UR6, URZ, 0x2, UR5 ;  /* 0x000000023f067899 */ /* 0x000fe40008011605 */
[----:B------:R-:W-:Y:S02]  /*ef60*/  UISETP.GT.U32.AND UP0, UPT, UR5, 0x3, UPT ;  /* 0x000000030500788c */ /* 0x000fe4000bf04070 */
[----:B------:R-:W-:Y:S02]  /*ef70*/  ULOP3.LUT UR6, UR6, 0x1, URZ, 0xc0, !UPT ;  /* 0x0000000106067892 */ /* 0x000fe4000f8ec03f */
[----:B------:R-:W-:-:S02]  /*ef80*/  UISETP.LT.U32.AND UP0, UPT, UR9, 0x4, UP0 ;  /* 0x000000040900788c */ /* 0x000fc40008701070 */
[----:B------:R-:W-:Y:S02]  /*ef90*/  UISETP.NE.U32.AND UP1, UPT, UR6, 0x1, UPT ;  /* 0x000000010600788c */ /* 0x000fe4000bf25070 */
[----:B------:R-:W-:Y:S02]  /*efa0*/  USEL UR7, URZ, 0x1, !UP0 ;  /* 0x000000013f077887 */ /* 0x000fe4000c000000 */
[----:B------:R-:W-:Y:S02]  /*efb0*/  UISETP.GT.U32.AND UP1, UPT, UR9, 0x3, !UP1 ;  /* 0x000000030900788c */ /* 0x000fe4000cf24070 */
[----:B------:R-:W-:Y:S02]  /*efc0*/  ULOP3.LUT UR5, UR5, 0x3, URZ, 0xc0, !UPT ;  /* 0x0000000305057892 */ /* 0x000fe4000f8ec03f */
[----:B------:R-:W-:-:S04]  /*efd0*/  USEL UR6, URZ, 0x1, !UP1 ;  /* 0x000000013f067887 */ /* 0x000fc8000c800000 */
[----:B------:R-:W-:Y:S01]  /*efe0*/  ULOP3.LUT UR4, UR6, UR4, UR7, 0x96, !UPT ;  /* 0x0000000406047292 */ /* 0x000fe2000f8e9607 */
[----:B0-----:R-:W-:Y:S11]  /*eff0*/  @P0 BRA `(.L_x_297) ;  /* 0xffffff2000bc0947 */ /* 0x001ff6000383ffff */
[----:B------:R-:W-:Y:S05]  /*f000*/  EXIT ;  /* 0x000000000000794d */ /* 0x000fea0003800000 */
.L_x_7:
[----:B------:R-:W2:Y:S01]  /*f010*/  LDL R18, [R1+0x7c] ;  /* 0x00007c0001127983 */ /* 0x000ea20000100800 */
[----:B------:R-:W-:-:S03]  /*f020*/  ULDC.64 UR4, c[0x0][0x650] ;  /* 0x0001940000047ab9 */ /* 0x000fc60000000a00 */
[----:B------:R-:W3:Y:S01]  /*f030*/  LDL R22, [R1+0x78] ;  /* 0x0000780001167983 */ /* 0x000ee20000100800 */
[----:B------:R-:W-:Y:S01]  /*f040*/  PRMT R4, RZ, 0x7610, R4 ;  /* 0x00007610ff047816 */ /* 0x000fe20000000004 */
[----:B------:R-:W-:Y:S02]  /*f050*/  IMAD.MOV.U32 R5, RZ, RZ, -0x1 ;  /* 0xffffffffff057424 */ /* 0x000fe400078e00ff */
[----:B------:R-:W-:Y:S02]  /*f060*/  IMAD.MOV.U32 R14, RZ, RZ, -0x1 ;  /* 0xffffffffff0e7424 */ /* 0x000fe400078e00ff */
[----:B------:R-:W-:Y:S01]  /*f070*/  IMAD.MOV.U32 R6, RZ, RZ, -0x1 ;  /* 0xffffffffff067424 */ /* 0x000fe200078e00ff */
[----:B--2---:R-:W-:-:S04]  /*f080*/  ISETP.GE.U32.AND P0, PT, R18, UR4, PT ;  /* 0x0000000412007c0c */ /* 0x004fc8000bf06070 */
[----:B---3--:R-:W-:-:S13]  /*f090*/  ISETP.GE.U32.AND.EX P0, PT, R22, UR5, PT, P0 ;  /* 0x0000000516007c0c */ /* 0x008fda000bf06100 */
[----:B------:R-:W-:Y:S05]  /*f0a0*/  @P0 BRA `(.L_x_298) ;  /* 0x00000004002c0947 */ /* 0x000fea0003800000 */
        /* <DEDUP_REMOVED lines=18> */
.L_x_299:
[----:B------:R-:W1:Y:S01]  /*f1d0*/  LDC.64 R20, c[0x0][0x640] ;  /* 0x00019000ff147b82 */ /* 0x000e620000000a00 */
[-CC-:B------:R-:W-:Y:S01]  /*f1e0*/  SHF.R.U64 R15, R8, R10.reuse, R9.reuse ;  /* 0x0000000a080f7219 */ /* 0x180fe20000001209 */
[----:B------:R-:W-:Y:S01]  /*f1f0*/  IMAD.MOV.U32 R24, RZ, RZ, 0x1 ;  /* 0x00000001ff187424 */ /* 0x000fe200078e00ff */
[----:B------:R-:W-:Y:S02]  /*f200*/  SHF.R.U32.HI R4, RZ, R10, R9 ;  /* 0x0000000aff047219 */ /* 0x000fe40000011609 */
[----:B------:R-:W-:-:S03]  /*f210*/  IADD3 R7, P0, RZ, -R15, RZ ;  /* 0x8000000fff077210 */ /* 0x000fc60007f1e0ff */
[----:B------:R-:W2:Y:S02]  /*f220*/  LDC R8, c[0x0][0x618] ;  /* 0x00018600ff087b82 */ /* 0x000ea40000000800 */
[----:B------:R-:W-:Y:S02]  /*f230*/  IMAD.X R5, RZ, RZ, ~R4, P0 ;  /* 0x000000ffff057224 */ /* 0x000fe400000e0e04 */
[----:B------:R-:W-:Y:S02]  /*f240*/  IMAD.MOV.U32 R4, RZ, RZ, R18 ;  /* 0x000000ffff047224 */ /* 0x000fe400078e0012 */
[-C--:B------:R-:W-:Y:S02]  /*f250*/  IMAD R6, R5, R16.reuse, RZ ;  /* 0x0000001005067224 */ /* 0x080fe400078e02ff */
[----:B------:R-:W3:Y:S01]  /*f260*/  LDC R14, c[0x0][0x608] ;  /* 0x00018200ff0e7b82 */ /* 0x000ee20000000800 */
[----:B------:R-:W-:Y:S02]  /*f270*/  IMAD.MOV.U32 R5, RZ, RZ, R22 ;  /* 0x000000ffff057224 */ /* 0x000fe400078e0016 */
[----:B------:R-:W-:-:S05]  /*f280*/  IMAD.WIDE.U32 R4, R7, R16, R4 ;  /* 0x0000001007047225 */ /* 0x000fca00078e0004 */
[----:B0-----:R-:W0:Y:S01]  /*f290*/  LDC R19, c[0x0][0x658] ;  /* 0x00019600ff137b82 */ /* 0x001e220000000800 */
[----:B------:R-:W-:Y:S01]  /*f2a0*/  IMAD R7, R7, R17, R6 ;  /* 0x0000001107077224 */ /* 0x000fe200078e0206 */
[----:B-1----:R-:W-:Y:S01]  /*f2b0*/  ISETP.NE.U32.AND P0, PT, R20, RZ, PT ;  /* 0x000000ff1400720c */ /* 0x002fe20003f05070 */
[----:B------:R-:W-:Y:S02]  /*f2c0*/  IMAD.MOV.U32 R6, RZ, RZ, -0x1 ;  /* 0xffffffffff067424 */ /* 0x000fe400078e00ff */
[----:B------:R-:W-:Y:S01]  /*f2d0*/  IMAD.IADD R5, R5, 0x1, R7 ;  /* 0x0000000105057824 */ /* 0x000fe200078e0207 */
[----:B------:R-:W-:Y:S02]  /*f2e0*/  ISETP.NE.AND.EX P0, PT, R21, RZ, PT, P0 ;  /* 0x000000ff1500720c */ /* 0x000fe40003f05300 */
[----:B------:R-:W1:Y:S02]  /*f2f0*/  LDC R16, c[0x0][0x600] ;  /* 0x00018000ff107b82 */ /* 0x000e640000000800 */
[----:B--2---:R-:W-:-:S02]  /*f300*/  SHF.R.U64 R10, R4, R8, R5 ;  /* 0x00000008040a7219 */ /* 0x004fc40000001205 */
[----:B------:R-:W-:-:S04]  /*f310*/  SHF.R.U32.HI R5, RZ, R8, R5 ;  /* 0x00000008ff057219 */ /* 0x000fc80000011605 */
[----:B------:R-:W2:Y:S01]  /*f320*/  LDC R18, c[0x0][0x648] ;  /* 0x00019200ff127b82 */ /* 0x000ea20000000800 */
[-CC-:B---3--:R-:W-:Y:S02]  /*f330*/  SHF.R.U64 R17, R10, R14.reuse, R5.reuse ;  /* 0x0000000e0a117219 */ /* 0x188fe40000001205 */
[----:B------:R-:W-:-:S05]  /*f340*/  SHF.R.U32.HI R4, RZ, R14, R5 ;  /* 0x0000000eff047219 */ /* 0x000fca0000011605 */
[----:B------:R-:W3:Y:S01]  /*f350*/  LDC R22, c[0x0][0x638] ;  /* 0x00018e00ff167b82 */ /* 0x000ee20000000800 */
[-CC-:B0-----:R-:W-:Y:S02]  /*f360*/  SHF.R.U64 R14, R17, R19.reuse, R4.reuse ;  /* 0x00000013110e7219 */ /* 0x181fe40000001204 */
[-C--:B------:R-:W-:Y:S02]  /*f370*/  SHF.L.U32 R6, R6, R19.reuse, RZ ;  /* 0x0000001306067219 */ /* 0x080fe400000006ff */
[----:B------:R-:W-:Y:S01]  /*f380*/  SHF.R.U32.HI R5, RZ, R19, R4 ;  /* 0x00000013ff057219 */ /* 0x000fe20000011604 */
[----:B------:R-:W-:Y:S01]  /*f390*/  IMAD.MOV.U32 R4, RZ, RZ, R14 ;  /* 0x000000ffff047224 */ /* 0x000fe200078e000e */
[----:B------:R-:W-:Y:S01]  /*f3a0*/  LOP3.LUT R26, RZ, R6, RZ, 0x33, !PT ;  /* 0x00000006ff1a7212 */ /* 0x000fe200078e33ff */
[----:B------:R-:W0:Y:S01]  /*f3b0*/  LDC R23, c[0x0][0x610] ;  /* 0x00018400ff177b82 */ /* 0x000e220000000800 */
[----:B------:R-:W-:Y:S05]  /*f3c0*/  @!P0 BRA `(.L_x_300) ;  /* 0x0000000000288947 */ /* 0x000fea0003800000 */
        /* <DEDUP_REMOVED lines=10> */
.L_x_300:
[----:B--2---:R-:W-:Y:S01]  /*f470*/  SHF.R.U64 R4, R4, R18, R5 ;  /* 0x0000001204047219 */ /* 0x004fe20000001205 */
[----:B-1----:R-:W-:Y:S01]  /*f480*/  VIADD R7, R16, 0xffffffff ;  /* 0xffffffff10077836 */ /* 0x002fe20000000000 */
[----:B------:R-:W-:Y:S01]  /*f490*/  SHF.L.U32 R24, R24, R19, RZ ;  /* 0x0000001318187219 */ /* 0x000fe200000006ff */
[----:B------:R-:W-:Y:S01]  /*f4a0*/  @P4 IMAD R0, R11, R12, R2 ;  /* 0x0000000c0b004224 */ /* 0x000fe200078e0202 */
[----:B------:R-:W-:Y:S01]  /*f4b0*/  LOP3.LUT R3, R17, R26, RZ, 0xc0, !PT ;  /* 0x0000001a11037212 */ /* 0x000fe200078ec0ff */
[----:B------:R-:W-:Y:S01]  /*f4c0*/  IMAD.MOV R5, RZ, RZ, -R4 ;  /* 0x000000ffff057224 */ /* 0x000fe200078e0a04 */
[----:B------:R-:W-:Y:S01]  /*f4d0*/  LOP3.LUT R7, R10, R7, RZ, 0xc0, !PT ;  /* 0x000000070a077212 */ /* 0x000fe200078ec0ff */
[----:B------:R-:W-:Y:S02]  /*f4e0*/  IMAD.MOV.U32 R6, RZ, RZ, R15 ;  /* 0x000000ffff067224 */ /* 0x000fe400078e000f */
[----:B------:R-:W-:Y:S02]  /*f4f0*/  IMAD R3, R24, R4, R3 ;  /* 0x0000000418037224 */ /* 0x000fe400078e0203 */
[----:B---3--:R-:W-:-:S02]  /*f500*/  IMAD R2, R5, R22, R14 ;  /* 0x0000001605027224 */ /* 0x008fc400078e020e */
[----:B0-----:R-:W-:Y:S02]  /*f510*/  IMAD R0, R3, R23, R0 ;  /* 0x0000001703007224 */ /* 0x001fe400078e0200 */
[----:B------:R-:W-:Y:S02]  /*f520*/  IMAD R5, R2, R16, R7 ;  /* 0x0000001002057224 */ /* 0x000fe400078e0207 */
[----:B------:R-:W-:-:S03]  /*f530*/  IMAD.MOV.U32 R4, RZ, RZ, 0x1 ;  /* 0x00000001ff047424 */ /* 0x000fc600078e00ff */
[----:B------:R-:W-:Y:S02]  /*f540*/  SEL R14, R5, R0, !P4 ;  /* 0x00000000050e7207 */ /* 0x000fe40006000000 */
[----:B------:R-:W-:-:S07]  /*f550*/  SEL R5, R0, R5, !P4 ;  /* 0x0000000500057207 */ /* 0x000fce0006000000 */
.L_x_298:
[----:B------:R-:W-:-:S08]  /*f560*/  NOP ;  /* 0x0000000000007918 */ /* 0x000fd00000000000 */
[----:B0-----:R-:W0:-:S00]  /*f570*/  USETMAXREG.DEALLOC.CTAPOOL 0x28 ;  /* 0x00000028000079c8 */ /* 0x001e0000080e0500 */
[----:B------:R-:W-:-:S13]  /*f580*/  ISETP.NE.AND P0, PT, RZ, UR8, PT ;  /* 0x00000008ff007c0c */ /* 0x000fda000bf05270 */
[----:B------:R-:W-:Y:S05]  /*f590*/  @P0 EXIT ;  /* 0x000000000000094d */ /* 0x000fea0003800000 */
[----:B0-----:R-:W-:Y:S01]  /*f5a0*/  LOP3.LUT P0, RZ, R4, 0xff, RZ, 0xc0, !PT ;  /* 0x000000ff04ff7812 */ /* 0x001fe2000780c0ff */
[----:B------:R-:W-:Y:S02]  /*f5b0*/  IMAD.MOV.U32 R12, RZ, RZ, 0x1 ;  /* 0x00000001ff0c7424 */ /* 0x000fe400078e00ff */
[----:B------:R-:W-:-:S10]  /*f5c0*/  IMAD.MOV.U32 R11, RZ, RZ, RZ ;  /* 0x000000ffff0b7224 */ /* 0x000fd400078e00ff */
[----:B------:R-:W-:Y:S05]  /*f5d0*/  @!P0 BRA `(.L_x_301) ;  /* 0x0000000c00648947 */ /* 0x000fea0003800000 */
[----:B------:R-:W0:Y:S01]  /*f5e0*/  S2R R8, SR_CgaCtaId ;  /* 0x0000000000087919 */ /* 0x000e220000008800 */
[----:B------:R-:W-:Y:S01]  /*f5f0*/  ULDC UR4, c[0x0][0x28c] ;  /* 0x0000a30000047ab9 */ /* 0x000fe20000000800 */
[----:B------:R-:W-:Y:S01]  /*f600*/  ULDC UR6, c[0x0][0x658] ;  /* 0x0001960000067ab9 */ /* 0x000fe20000000800 */
[----:B------:R-:W-:Y:S01]  /*f610*/  UIADD3 UR10, UR4, 0x7f, URZ ;  /* 0x0000007f040a7890 */ /* 0x000fe2000fffe03f */
[----:B------:R-:W-:Y:S01]  /*f620*/  BSSY B0, `(.L_x_301) ;  /* 0x00000d4000007945 */ /* 0x000fe20003800000 */
[----:B------:R-:W-:Y:S01]  /*f630*/  UMOV UR7, 0xffffffff ;  /* 0xffffffff00077882 */ /* 0x000fe20000000000 */
[----:B------:R-:W-:Y:S01]  /*f640*/  ULDC UR5, c[0x0][0x600] ;  /* 0x0001800000057ab9 */ /* 0x000fe20000000800 */
[----:B------:R-:W-:Y:S01]  /*f650*/  UMOV UR9, 0x1 ;  /* 0x0000000100097882 */ /* 0x000fe20000000000 */
[----:B------:R-:W-:Y:S01]  /*f660*/  USHF.L.U32 UR7, UR7, UR6, URZ ;  /* 0x0000000607077299 */ /* 0x000fe2000800063f */
[----:B------:R-:W-:Y:S01]  /*f670*/  IMAD.MOV.U32 R10, RZ, RZ, 0x1 ;  /* 0x00000001ff0a7424 */ /* 0x000fe200078e00ff */
[----:B------:R-:W-:Y:S01]  /*f680*/  UIADD3 UR4, UR5, -0x1, URZ ;  /* 0xffffffff05047890 */ /* 0x000fe2000fffe03f */
[----:B------:R-:W-:Y:S01]  /*f690*/  IMAD.MOV.U32 R12, RZ, RZ, 0x1 ;  /* 0x00000001ff0c7424 */ /* 0x000fe200078e00ff */
[----:B------:R-:W-:Y:S01]  /*f6a0*/  USHF.R.S32.HI UR11, URZ, 0x1f, UR10 ;  /* 0x0000001f3f0b7899 */ /* 0x000fe2000801140a */
[----:B------:R-:W-:Y:S01]  /*f6b0*/  IMAD.MOV.U32 R11, RZ, RZ, RZ ;  /* 0x000000ffff0b7224 */ /* 0x000fe200078e00ff */
[----:B------:R-:W-:Y:S01]  /*f6c0*/  ULDC UR8, c[0x0][0xc] ;  /* 0x0000030000087ab9 */ /* 0x000fe20000000800 */
[----:B------:R-:W-:-:S02]  /*f6d0*/  USHF.L.U32 UR5, UR9, UR6, URZ ;  /* 0x0000000609057299 */ /* 0x000fc4000800063f */
[----:B------:R-:W-:Y:S01]  /*f6e0*/  ULEA.HI UR11, UR11, UR10, URZ, 0x7 ;  /* 0x0000000a0b0b7291 */ /* 0x000fe2000f8f383f */
[----:B------:R-:W-:Y:S01]  /*f6f0*/  ULDC UR9, c[0x0][0x10] ;  /* 0x0000040000097ab9 */ /* 0x000fe20000000800 */
[----:B------:R-:W-:Y:S02]  /*f700*/  ULOP3.LUT UR6, URZ, UR7, URZ, 0x33, !UPT ;  /* 0x000000073f067292 */ /* 0x000fe4000f8e333f */
[----:B------:R-:W-:Y:S01]  /*f710*/  UIMAD.WIDE.U32 UR8, UR8, UR9, URZ ;  /* 0x00000009080872a5 */ /* 0x000fe2000f8e003f */
[----:B------:R-:W-:Y:S01]  /*f720*/  ULDC UR7, c[0x0][0x14] ;  /* 0x0000050000077ab9 */ /* 0x000fe20000000800 */
[----:B------:R-:W-:Y:S02]  /*f730*/  USHF.R.S32.HI UR20, URZ, 0x7, UR11 ;  /* 0x000000073f147899 */ /* 0x000fe4000801140b */
[----:B------:R-:W-:Y:S02]  /*f740*/  UIMAD.WIDE.U32 UR22, UR8, UR7, URZ ;  /* 0x00000007081672a5 */ /* 0x000fe4000f8e003f */
[----:B------:R-:W-:-:S02]  /*f750*/  UIMAD UR18, UR9, UR7, URZ ;  /* 0x00000007091272a4 */ /* 0x000fc4000f8e023f */
[----:B------:R-:W-:Y:S01]  /*f760*/  ULOP3.LUT UR26, UR13, 0x2, URZ, 0xfc, !UPT ;  /* 0x000000020d1a7892 */ /* 0x000fe2000f8efc3f */
[C---:B0-----:R-:W-:Y:S01]  /*f770*/  IMAD.SHL.U32 R9, R8.reuse, 0x40, RZ ;  /* 0x0000004008097824 */ /* 0x041fe200078e00ff */
[----:B------:R-:W-:Y:S01]  /*f780*/  UIADD3 UR18, UR23, UR18, URZ ;  /* 0x0000001217127290 */ /* 0x000fe2000fffe03f */
[----:B------:R-:W-:Y:S01]  /*f790*/  IMAD.SHL.U32 R8, R8, 0x2000, RZ ;  /* 0x0000200008087824 */ /* 0x000fe200078e00ff */
[----:B------:R-:W-:Y:S02]  /*f7a0*/  UIADD3 UR27, UR20, 0x1, URZ ;  /* 0x00000001141b7890 */ /* 0x000fe4000fffe03f */
[----:B------:R-:W-:Y:S01]  /*f7b0*/  LOP3.LUT R9, R9, 0x40, RZ, 0xc0, !PT ;  /* 0x0000004009097812 */ /* 0x000fe200078ec0ff */
[----:B------:R-:W-:Y:S01]  /*f7c0*/  ULDC.64 UR24, c[0x0][0x198] ;  /* 0x0000660000187ab9 */ /* 0x000fe20000000a00 */
[----:B------:R-:W-:-:S08]  /*f7d0*/  LOP3.LUT R8, R8, 0x2000, RZ, 0xc0, !PT ;  /* 0x0000200008087812 */ /* 0x000fd000078ec0ff */
.L_x_312:
[----:B------:R-:W-:-:S03]  /*f7e0*/  UMOV UR7, 0xffffffff ;  /* 0xffffffff00077882 */ /* 0x000fc60000000000 */
[----:B------:R-:W-:Y:S05]  /*f7f0*/  BRA.DIV UR7, `(.L_x_302) ;  /* 0x0000000e07d87947 */ /* 0x000fea000b800000 */
[----:B------:R-:W-:-:S13]  /*f800*/  ELECT P0, URZ, PT ;  /* 0x00000000003f782f */ /* 0x000fda0003800000 */
.L_x_323:
[----:B------:R-:W0:Y:S01]  /*f810*/  LDC R0, c[0x0][0x28c] ;  /* 0x0000a300ff007b82 */ /* 0x000e220000000800 */
[----:B------:R-:W-:Y:S01]  /*f820*/  BSSY B1, `(.L_x_303) ;  /* 0x000003a000017945 */ /* 0x000fe20003800000 */
[----:B0-----:R-:W-:-:S13]  /*f830*/  ISETP.LT.OR P0, PT, R0, 0x1, !P0 ;  /* 0x000000010000780c */ /* 0x001fda0004701670 */
[----:B------:R-:W-:Y:S05]  /*f840*/  @P0 BRA `(.L_x_304) ;  /* 0x0000000000dc0947 */ /* 0x000fea0003800000 */
[----:B------:R-:W-:Y:S02]  /*f850*/  IMAD R14, R14, 0x80, R9 ;  /* 0x000000800e0e7824 */ /* 0x000fe400078e0209 */
[----:B------:R-:W-:Y:S02]  /*f860*/  IMAD.SHL.U32 R7, R5, 0x100, RZ ;  /* 0x0000010005077824 */ /* 0x000fe400078e00ff */
[----:B------:R-:W-:Y:S02]  /*f870*/  IMAD.MOV.U32 R13, RZ, RZ, RZ ;  /* 0x000000ffff0d7224 */ /* 0x000fe400078e00ff */
[----:B------:R-:W-:Y:S02]  /*f880*/  IMAD.U32 R15, RZ, RZ, UR27 ;  /* 0x0000001bff0f7e24 */ /* 0x000fe4000f8e00ff */
[----:B------:R-:W-:Y:S02]  /*f890*/  IMAD.MOV.U32 R0, RZ, RZ, R12 ;  /* 0x000000ffff007224 */ /* 0x000fe400078e000c */
[----:B------:R-:W-:-:S07]  /*f8a0*/  IMAD.MOV.U32 R3, RZ, RZ, R11 ;  /* 0x000000ffff037224 */ /* 0x000fce00078e000b */
.L_x_307:
[----:B------:R-:W0:Y:S01]  /*f8b0*/  S2R R5, SR_CgaCtaId ;  /* 0x0000000000057919 */ /* 0x000e220000008800 */
[----:B------:R-:W-:Y:S01]  /*f8c0*/  MOV R2, 0x400 ;  /* 0x0000040000027802 */ /* 0x000fe20000000f00 */
[----:B------:R-:W1:Y:S03]  /*f8d0*/  S2R R4, SR_TID.X ;  /* 0x0000000000047919 */ /* 0x000e660000002100 */
[----:B0-----:R-:W-:Y:S02]  /*f8e0*/  LEA R16, R5, R2, 0x18 ;  /* 0x0000000205107211 */ /* 0x001fe400078ec0ff */
[----:B------:R-:W-:Y:S02]  /*f8f0*/  SHF.L.U32 R2, R0, 0x1f, RZ ;  /* 0x0000001f00027819 */ /* 0x000fe400000006ff */
[----:B-1----:R-:W-:Y:S01]  /*f900*/  LOP3.LUT P1, RZ, R4, 0x7f, RZ, 0xc0, !PT ;  /* 0x0000007f04ff7812 */ /* 0x002fe2000782c0ff */
[----:B------:R-:W-:-:S04]  /*f910*/  IMAD R5, R3, 0x8, R16 ;  /* 0x0000000803057824 */ /* 0x000fc800078e0210 */
[----:B------:R-:W0:Y:S08]  /*f920*/  SYNCS.PHASECHK.TRANS64.TRYWAIT P0, [R5+URZ+0x20], R2 ;  /* 0x00002002050075a7 */ /* 0x000e30000800017f */
[----:B------:R-:W1:Y:S01]  /*f930*/  @!P1 LDC R4, c[0x0][0x500] ;  /* 0x00014000ff049b82 */ /* 0x000e620000000800 */
[----:B0-----:R-:W-:Y:S05]  /*f940*/  @!P0 BRA `(.L_x_305) ;  /* 0x0000000c00a48947 */ /* 0x001fea0003800000 */
.L_x_324:
[----:B------:R-:W-:Y:S01]  /*f950*/  UPRMT UR7, UR26, 0x9910, URZ ;  /* 0x000099101a077896 */ /* 0x000fe2000800003f */
[----:B-1----:R1:W-:Y:S03]  /*f960*/  @!P1 SYNCS.ARRIVE.TRANS64 RZ, [R5+URZ], R4 ;  /* 0x0000000405ff99a7 */ /* 0x0023e6000800003f */
[----:B------:R-:W-:-:S06]  /*f970*/  UISETP.NE.AND UP0, UPT, UR7, 0x2, UPT ;  /* 0x000000020700788c */ /* 0x000fcc000bf05270 */
[----:B------:R-:W-:-:S13]  /*f980*/  PLOP3.LUT P0, PT, PT, PT, UP0, 0x80, 0x0 ;  /* 0x000000000000781c */ /* 0x000fda0003f0f008 */
[----:B-1----:R-:W-:Y:S05]  /*f990*/  @P0 BRA `(.L_x_306) ;  /* 0x0000000000040947 */ /* 0x002fea0003800000 */
[----:B------:R-:W-:Y:S01]  /*f9a0*/  BPT.TRAP 0x1 ;  /* 0x000000040000795c */ /* 0x000fe20000300000 */
.L_x_306:
[C---:B0-----:R-:W-:Y:S01]  /*f9b0*/  IMAD R2, R3.reuse, 0x8000, R16 ;  /* 0x0000800003027824 */ /* 0x041fe200078e0210 */
[----:B------:R-:W-:Y:S01]  /*f9c0*/  R2UR UR19, R16 ;  /* 0x00000000101372ca */ /* 0x000fe200000e0000 */
[----:B------:R-:W-:Y:S01]  /*f9d0*/  IMAD R4, R3, 0x4000, R8 ;  /* 0x0000400003047824 */ /* 0x000fe200078e0208 */
[----:B------:R-:W-:Y:S01]  /*f9e0*/  R2UR UR9, R5 ;  /* 0x00000000050972ca */ /* 0x000fe200000e0000 */
[----:B------:R-:W-:Y:S01]  /*f9f0*/  VIADD R15, R15, 0xffffffff ;  /* 0xffffffff0f0f7836 */ /* 0x000fe20000000000 */
[----:B------:R-:W-:Y:S01]  /*fa00*/  R2UR UR7, R2 ;  /* 0x00000000020772ca */ /* 0x000fe200000e0000 */
[----:B------:R-:W-:Y:S01]  /*fa10*/  UIADD3 UR14, UP0, UR24, 0xf0, URZ ;  /* 0x000000f0180e7890 */ /* 0x000fe2000ff1e03f */
[----:B------:R-:W-:Y:S01]  /*fa20*/  R2UR UR8, R4 ;  /* 0x00000000040872ca */ /* 0x000fe200000e0000 */
[----:B------:R-:W-:Y:S01]  /*fa30*/  UIADD3 UR28, UP1, UR24, 0x1f0, URZ ;  /* 0x000001f0181c7890 */ /* 0x000fe2000ff3e03f */
[----:B------:R-:W-:Y:S01]  /*fa40*/  R2UR UR11, R7 ;  /* 0x00000000070b72ca */ /* 0x000fe200000e0000 */
[----:B------:R-:W-:Y:S01]  /*fa50*/  UIADD3.X UR15, URZ, UR25, URZ, UP0, !UPT ;  /* 0x000000193f0f7290 */ /* 0x000fe200087fe43f */
[----:B------:R-:W-:Y:S01]  /*fa60*/  R2UR UR10, R13 ;  /* 0x000000000d0a72ca */ /* 0x000fe200000e0000 */
[----:B------:R-:W-:Y:S01]  /*fa70*/  VIADD R3, R3, 0x1 ;  /* 0x0000000103037836 */ /* 0x000fe20000000000 */
[----:B------:R-:W-:Y:S01]  /*fa80*/  R2UR UR12, R6 ;  /* 0x00000000060c72ca */ /* 0x000fe200000e0000 */
[----:B------:R-:W-:Y:S01]  /*fa90*/  UIADD3.X UR29, URZ, UR25, URZ, UP1, !UPT ;  /* 0x000000193f1d7290 */ /* 0x000fe20008ffe43f */
[----:B------:R-:W-:Y:S01]  /*faa0*/  R2UR UR21, R14 ;  /* 0x000000000e1572ca */ /* 0x000fe200000e0000 */
[----:B------:R-:W-:Y:S01]  /*fab0*/  UMOV UR16, 0x0 ;  /* 0x0000000000107882 */ /* 0x000fe20000000000 */
[----:B------:R-:W-:Y:S01]  /*fac0*/  ISETP.GT.AND P1, PT, R15, 0x1, PT ;  /* 0x000000010f00780c */ /* 0x000fe20003f24270 */
[----:B------:R-:W-:Y:S01]  /*fad0*/  UIADD3 UR7, UR7, 0x100, URZ ;  /* 0x0000010007077890 */ /* 0x000fe2000fffe03f */
[----:B------:R-:W-:Y:S01]  /*fae0*/  ISETP.NE.AND P0, PT, R3, 0x4, PT ;  /* 0x000000040300780c */ /* 0x000fe20003f05270 */
[----:B------:R-:W-:Y:S01]  /*faf0*/  UIADD3 UR19, UR19, 0x20100, UR8 ;  /* 0x0002010013137890 */ /* 0x000fe2000fffe008 */
[----:B------:R-:W-:Y:S01]  /*fb00*/  VIADD R13, R13, 0x80 ;  /* 0x000000800d0d7836 */ /* 0x000fe20000000000 */
[----:B------:R-:W-:Y:S01]  /*fb10*/  UMOV UR17, 0x10000000 ;  /* 0x1000000000117882 */ /* 0x000fe20000000000 */
[----:B------:R-:W-:Y:S01]  /*fb20*/  UMOV UR30, 0x30000 ;  /* 0x00030000001e7882 */ /* 0x000fe20000000000 */
[----:B------:R-:W-:Y:S01]  /*fb30*/  SEL R5, RZ, 0x1, P0 ;  /* 0x00000001ff057807 */ /* 0x000fe20000000000 */
[----:B------:R-:W-:Y:S01]  /*fb40*/  UMOV UR8, UR7 ;  /* 0x0000000700087c82 */ /* 0x000fe20008000000 */
[----:B------:R-:W-:Y:S01]  /*fb50*/  SEL R3, R3, RZ, P0 ;  /* 0x000000ff03037207 */ /* 0x000fe20000000000 */
[----:B------:R0:W-:Y:S01]  /*fb60*/  UTMALDG.3D [UR8], [UR14], desc[UR16] ;  /* 0x000010080e0075b4 */ /* 0x0001e20008011000 */
[----:B------:R-:W-:Y:S01]  /*fb70*/  LOP3.LUT R0, R0, R5, RZ, 0x3c, !PT ;  /* 0x0000000500007212 */ /* 0x000fe200078e3cff */
[----:B0-----:R-:W-:Y:S01]  /*fb80*/  UMOV UR11, UR21 ;  /* 0x00000015000b7c82 */ /* 0x001fe20008000000 */
[----:B------:R-:W-:-:S02]  /*fb90*/  UMOV UR8, UR19 ;  /* 0x0000001300087c82 */ /* 0x000fc40008000000 */
[----:B------:R0:W-:Y:S02]  /*fba0*/  UTMALDG.3D.MULTICAST [UR8], [UR28], UR30, desc[UR16] ;  /* 0x000010081c0073b4 */ /* 0x0001e4000801181e */
[----:B0-----:R-:W-:Y:S05]  /*fbb0*/  @P1 BRA `(.L_x_307) ;  /* 0xfffffffc003c1947 */ /* 0x001fea000383ffff */
.L_x_304:
[----:B------:R-:W-:Y:S05]  /*fbc0*/  BSYNC B1 ;  /* 0x0000000000017941 */ /* 0x000fea0003800000 */
.L_x_303:
[----:B------:R-:W2:Y:S01]  /*fbd0*/  LDL.LU R17, [R1+0x78] ;  /* 0x0000780001117983 */ /* 0x000ea20000300800 */
[----:B------:R-:W-:Y:S01]  /*fbe0*/  LOP3.LUT P2, RZ, R10, 0xff, RZ, 0xc0, !PT ;  /* 0x000000ff0aff7812 */ /* 0x000fe2000784c0ff */
[----:B------:R-:W-:Y:S01]  /*fbf0*/  VIADD R11, R11, UR20 ;  /* 0x000000140b0b7c36 */ /* 0x000fe20008000000 */
[----:B------:R-:W-:Y:S01]  /*fc00*/  ULDC.64 UR8, c[0x0][0x650] ;  /* 0x0001940000087ab9 */ /* 0x000fe20000000a00 */
[----:B------:R-:W3:Y:S01]  /*fc10*/  LDL.LU R16, [R1+0x7c] ;  /* 0x00007c0001107983 */ /* 0x000ee20000300800 */
[----:B------:R-:W-:Y:S01]  /*fc20*/  IMAD.U32 R4, RZ, RZ, UR20 ;  /* 0x00000014ff047e24 */ /* 0x000fe2000f8e00ff */
[----:B------:R-:W-:Y:S01]  /*fc30*/  BSSY B1, `(.L_x_308) ;  /* 0x0000070000017945 */ /* 0x000fe20003800000 */
[----:B------:R-:W-:Y:S01]  /*fc40*/  ISETP.GT.U32.AND P0, PT, R11, 0x3, PT ;  /* 0x000000030b00780c */ /* 0x000fe20003f04070 */
[----:B------:R-:W-:Y:S01]  /*fc50*/  IMAD.MOV.U32 R5, RZ, RZ, -0x1 ;  /* 0xffffffffff057424 */ /* 0x000fe200078e00ff */
[----:B------:R-:W-:Y:S01]  /*fc60*/  SHF.R.U32.HI R0, RZ, 0x2, R11 ;  /* 0x00000002ff007819 */ /* 0x000fe2000001160b */
[----:B------:R-:W-:Y:S01]  /*fc70*/  IMAD.MOV.U32 R14, RZ, RZ, -0x1 ;  /* 0xffffffffff0e7424 */ /* 0x000fe200078e00ff */
[----:B------:R-:W-:Y:S01]  /*fc80*/  ISETP.LT.U32.AND P0, PT, R4, 0x4, P0 ;  /* 0x000000040400780c */ /* 0x000fe20000701070 */
[----:B------:R-:W-:Y:S01]  /*fc90*/  IMAD.MOV.U32 R6, RZ, RZ, -0x1 ;  /* 0xffffffffff067424 */ /* 0x000fe200078e00ff */
[----:B------:R-:W-:Y:S01]  /*fca0*/  LOP3.LUT R0, R0, 0x1, RZ, 0xc0, !PT ;  /* 0x0000000100007812 */ /* 0x000fe200078ec0ff */
[----:B------:R-:W0:Y:S01]  /*fcb0*/  @P2 S2R R3, SR_CgaCtaId ;  /* 0x0000000000032919 */ /* 0x000e220000008800 */
[----:B------:R-:W-:-:S02]  /*fcc0*/  @P2 MOV R2, 0x400 ;  /* 0x0000040000022802 */ /* 0x000fc40000000f00 */
[----:B------:R-:W-:Y:S01]  /*fcd0*/  ISETP.NE.U32.AND P1, PT, R0, 0x1, PT ;  /* 0x000000010000780c */ /* 0x000fe20003f25070 */
[----:B------:R-:W-:Y:S01]  /*fce0*/  IMAD.U32 R0, RZ, RZ, UR20 ;  /* 0x00000014ff007e24 */ /* 0x000fe2000f8e00ff */
[----:B------:R-:W-:Y:S02]  /*fcf0*/  LOP3.LUT R11, R11, 0x3, RZ, 0xc0, !PT ;  /* 0x000000030b0b7812 */ /* 0x000fe400078ec0ff */
[----:B------:R-:W-:Y:S02]  /*fd00*/  PRMT R10, RZ, 0x7610, R10 ;  /* 0x00007610ff0a7816 */ /* 0x000fe4000000000a */
[----:B------:R-:W-:-:S04]  /*fd10*/  ISETP.GT.U32.AND P1, PT, R0, 0x3, !P1 ;  /* 0x000000030000780c */ /* 0x000fc80004f24070 */
[----:B------:R-:W-:Y:S02]  /*fd20*/  SEL R0, RZ, 0x1, !P1 ;  /* 0x00000001ff007807 */ /* 0x000fe40004800000 */
[----:B0-----:R-:W-:Y:S02]  /*fd30*/  @P2 LEA R2, R3, R2, 0x18 ;  /* 0x0000000203022211 */ /* 0x001fe400078ec0ff */
[----:B------:R-:W-:Y:S02]  /*fd40*/  SEL R3, RZ, 0x1, !P0 ;  /* 0x00000001ff037807 */ /* 0x000fe40004000000 */
[----:B------:R0:W-:Y:S02]  /*fd50*/  @P2 SYNCS.ARRIVE.TRANS64.A1T0 RZ, [R2+URZ+0x58], RZ ;  /* 0x000058ff02ff29a7 */ /* 0x0001e4000810003f */
[----:B------:R-:W-:Y:S02]  /*fd60*/  LOP3.LUT R12, R0, R12, R3, 0x96, !PT ;  /* 0x0000000c000c7212 */ /* 0x000fe400078e9603 */
[----:B------:R-:W-:-:S02]  /*fd70*/  PRMT R0, RZ, 0x7610, R0 ;  /* 0x00007610ff007816 */ /* 0x000fc40000000000 */
[----:B---3--:R-:W-:-:S04]  /*fd80*/  IADD3 R16, P2, R16, UR22, RZ ;  /* 0x0000001610107c10 */ /* 0x008fc8000ff5e0ff */
[----:B--2---:R-:W-:Y:S01]  /*fd90*/  IADD3.X R17, R17, UR18, RZ, P2, !PT ;  /* 0x0000001211117c10 */ /* 0x004fe200097fe4ff */
[----:B------:R0:W-:Y:S01]  /*fda0*/  STL [R1+0x7c], R16 ;  /* 0x00007c1001007387 */ /* 0x0001e20000100800 */
[----:B------:R-:W-:-:S03]  /*fdb0*/  ISETP.GE.U32.AND P2, PT, R16, UR8, PT ;  /* 0x0000000810007c0c */ /* 0x000fc6000bf46070 */
[----:B------:R0:W-:Y:S01]  /*fdc0*/  STL [R1+0x78], R17 ;  /* 0x0000781101007387 */ /* 0x0001e20000100800 */
[----:B------:R-:W-:-:S13]  /*fdd0*/  ISETP.GE.U32.AND.EX P0, PT, R17, UR9, PT, P2 ;  /* 0x0000000911007c0c */ /* 0x000fda000bf06120 */
[----:B0-----:R-:W-:Y:S05]  /*fde0*/  @P0 BRA `(.L_x_309) ;  /* 0x0000000400500947 */ /* 0x001fea0003800000 */
[----:B------:R-:W-:Y:S01]  /*fdf0*/  ULDC.64 UR8, c[0x0][0x628] ;  /* 0x00018a0000087ab9 */ /* 0x000fe20000000a00 */
[----:B------:R-:W0:Y:S01]  /*fe00*/  S2R R13, SR_CTAID.X ;  /* 0x00000000000d7919 */ /* 0x000e220000002500 */
[----:B------:R-:W-:Y:S01]  /*fe10*/  ISETP.NE.U32.AND P0, PT, RZ, UR8, PT ;  /* 0x00000008ff007c0c */ /* 0x000fe2000bf05070 */
[----:B------:R-:W-:Y:S01]  /*fe20*/  ULDC UR10, c[0x0][0x630] ;  /* 0x00018c00000a7ab9 */ /* 0x000fe20000000800 */
[----:B------:R-:W-:Y:S01]  /*fe30*/  IMAD.MOV.U32 R2, RZ, RZ, R16 ;  /* 0x000000ffff027224 */ /* 0x000fe200078e0010 */
[----:B------:R-:W1:Y:S01]  /*fe40*/  S2R R0, SR_CTAID.Y ;  /* 0x0000000000007919 */ /* 0x000e620000002600 */
[----:B------:R-:W-:Y:S01]  /*fe50*/  ISETP.NE.AND.EX P0, PT, RZ, UR9, PT, P0 ;  /* 0x00000009ff007c0c */ /* 0x000fe2000bf05300 */
[----:B------:R-:W-:-:S12]  /*fe60*/  IMAD.MOV.U32 R3, RZ, RZ, R17 ;  /* 0x000000ffff037224 */ /* 0x000fd800078e0011 */
[----:B------:R-:W-:Y:S05]  /*fe70*/  @!P0 BRA `(.L_x_310) ;  /* 0x0000000000288947 */ /* 0x000fea0003800000 */
[----:B------:R-:W-:Y:S02]  /*fe80*/  ULDC UR7, c[0x0][0x634] ;  /* 0x00018d0000077ab9 */ /* 0x000fe40000000800 */
[----:B------:R-:W-:-:S05]  /*fe90*/  IADD3 R7, P0, R16, UR7, RZ ;  /* 0x0000000710077c10 */ /* 0x000fca000ff1e0ff */
[----:B------:R-:W-:-:S04]  /*fea0*/  IMAD.X R15, RZ, RZ, R17, P0 ;  /* 0x000000ffff0f7224 */ /* 0x000fc800000e0611 */
[----:B------:R-:W-:-:S04]  /*feb0*/  IMAD.WIDE.U32 R4, R15, UR8, RZ ;  /* 0x000000080f047c25 */ /* 0x000fc8000f8e00ff */
[----:B------:R-:W-:-:S04]  /*fec0*/  IMAD.WIDE.U32 R4, P0, R7, UR9, R4 ;  /* 0x0000000907047c25 */ /* 0x000fc8000f800004 */
[----:B------:R-:W-:-:S04]  /*fed0*/  IMAD.WIDE.U32 R6, R7, UR8, RZ ;  /* 0x0000000807067c25 */ /* 0x000fc8000f8e00ff */
[----:B------:R-:W-:Y:S01]  /*fee0*/  IMAD.X R3, RZ, RZ, RZ, P0 ;  /* 0x000000ffff037224 */ /* 0x000fe200000e06ff */
[----:B------:R-:W-:Y:S01]  /*fef0*/  IADD3 RZ, P0, R7, R4, RZ ;  /* 0x0000000407ff7210 */ /* 0x000fe20007f1e0ff */
[----:B------:R-:W-:-:S04]  /*ff00*/  IMAD.MOV.U32 R2, RZ, RZ, R5 ;  /* 0x000000ffff027224 */ /* 0x000fc800078e0005 */
[----:B------:R-:W-:-:S08]  /*ff10*/  IMAD.WIDE.U32.X R2, R15, UR9, R2, P0 ;  /* 0x000000090f027c25 */ /* 0x000fd000080e0402 */
.L_x_310:
[--C-:B------:R-:W-:Y:S01]  /*ff20*/  SHF.R.U64 R6, R2, UR10, R3.reuse ;  /* 0x0000000a02067c19 */ /* 0x100fe20008001203 */
[----:B------:R-:W-:Y:S01]  /*ff30*/  ULDC.64 UR8, c[0x0][0x620] ;  /* 0x0001880000087ab9 */ /* 0x000fe20000000a00 */
[----:B------:R-:W-:Y:S01]  /*ff40*/  SHF.R.U32.HI R2, RZ, UR10, R3 ;  /* 0x0000000aff027c19 */ /* 0x000fe20008011603 */
[----:B------:R-:W-:Y:S01]  /*ff50*/  IMAD.MOV.U32 R3, RZ, RZ, R17 ;  /* 0x000000ffff037224 */ /* 0x000fe200078e0011 */
[----:B------:R-:W-:Y:S01]  /*ff60*/  IADD3 R5, P0, RZ, -R6, RZ ;  /* 0x80000006ff057210 */ /* 0x000fe20007f1e0ff */
[----:B------:R-:W-:Y:S01]  /*ff70*/  ULDC UR7, c[0x0][0x150] ;  /* 0x0000540000077ab9 */ /* 0x000fe20000000800 */
[----:B0-----:R-:W-:Y:S01]  /*ff80*/  I2FP.F32.U32 R7, R13 ;  /* 0x0000000d00077245 */ /* 0x001fe20000201000 */
[----:B------:R-:W0:Y:S01]  /*ff90*/  LDC R18, c[0x0][0x144] ;  /* 0x00005100ff127b82 */ /* 0x000e220000000800 */
[----:B------:R-:W-:Y:S01]  /*ffa0*/  ULDC.64 UR10, c[0x0][0x640] ;  /* 0x00019000000a7ab9 */ /* 0x000fe20000000a00 */
[----:B------:R-:W-:Y:S01]  /*ffb0*/  IMAD.X R2, RZ, RZ, ~R2, P0 ;  /* 0x000000ffff027224 */ /* 0x000fe200000e0e02 */
[----:B------:R-:W-:-:S03]  /*ffc0*/  ISETP.NE.U32.AND P0, PT, RZ, UR10, PT ;  /* 0x0000000aff007c0c */ /* 0x000fc6000bf05070 */
[----:B------:R-:W-:Y:S01]  /*ffd0*/  IMAD R4, R2, UR8, RZ ;  /* 0x0000000802047c24 */ /* 0x000fe2000f8e02ff */
[----:B------:R-:W-:Y:S01]  /*ffe0*/  ISETP.NE.AND.EX P0, PT, RZ, UR11, PT, P0 ;  /* 0x0000000bff007c0c */ /* 0x000fe2000bf05300 */
[----:B------:R-:W-:Y:S01]  /*fff0*/  IMAD.MOV.U32 R2, RZ, RZ, R16 ;  /* 0x000000ffff027224 */ /* 0x000fe200078e0010 */
[----:B------:R-:W2:Y:S03]  /*10000*/  LDC R15, c[0x0][0x148] ;  /* 0x00005200ff0f7b82 */ /* 0x000ea60000000800 */
[----:B------:R-:W-:Y:S01]  /*10010*/  IMAD.WIDE.U32 R2, R5, UR8, R2 ;  /* 0x0000000805027c25 */ /* 0x000fe2000f8e0002 */
[----:B------:R-:W-:-:S03]  /*10020*/  ULDC UR8, c[0x0][0x154] ;  /* 0x0000550000087ab9 */ /* 0x000fc60000000800 */
[----:B------:R-:W-:Y:S02]  /*10030*/  IMAD R5, R5, UR9, R4 ;  /* 0x0000000905057c24 */ /* 0x000fe4000f8e0204 */
[----:B------:R-:W-:Y:S01]  /*10040*/  FMUL R4, R7, UR7 ;  /* 0x0000000707047c20 */ /* 0x000fe20008400000 */
[----:B------:R-:W-:Y:S01]  /*10050*/  ULDC UR7, c[0x0][0x618] ;  /* 0x0001860000077ab9 */ /* 0x000fe20000000800 */
[----:B------:R-:W-:Y:S01]  /*10060*/  ULDC UR9, c[0x0][0x608] ;  /* 0x0001820000097ab9 */ /* 0x000fe20000000800 */
[----:B------:R-:W-:-:S03]  /*10070*/  IMAD.IADD R3, R3, 0x1, R5 ;  /* 0x0000000103037824 */ /* 0x000fc600078e0205 */
[----:B------:R-:W3:Y:S02]  /*10080*/  F2I.U32.TRUNC.NTZ R4, R4 ;  /* 0x0000000400047305 */ /* 0x000ee4000020f000 */
[----:B------:R-:W-:Y:S02]  /*10090*/  SHF.R.U64 R7, R2, UR7, R3 ;  /* 0x0000000702077c19 */ /* 0x000fe40008001203 */
[----:B-1----:R-:W-:-:S05]  /*100a0*/  I2FP.F32.U32 R2, R0 ;  /* 0x0000000000027245 */ /* 0x002fca0000201000 */
[----:B------:R-:W-:Y:S01]  /*100b0*/  FMUL R5, R2, UR8 ;  /* 0x0000000802057c20 */ /* 0x000fe20008400000 */
[----:B------:R-:W-:Y:S01]  /*100c0*/  SHF.R.U32.HI R2, RZ, UR7, R3 ;  /* 0x00000007ff027c19 */ /* 0x000fe20008011603 */
[----:B------:R-:W-:Y:S02]  /*100d0*/  ULDC UR7, c[0x0][0x658] ;  /* 0x0001960000077ab9 */ /* 0x000fe40000000800 */
[----:B------:R1:W4:Y:S01]  /*100e0*/  F2I.U32.TRUNC.NTZ R19, R5 ;  /* 0x0000000500137305 */ /* 0x000322000020f000 */
[----:B------:R-:W-:Y:S01]  /*100f0*/  SHF.R.U64 R16, R7, UR9, R2 ;  /* 0x0000000907107c19 */ /* 0x000fe20008001202 */
[----:B---3--:R-:W-:Y:S01]  /*10100*/  IMAD.MOV R4, RZ, RZ, -R4 ;  /* 0x000000ffff047224 */ /* 0x008fe200078e0a04 */
[----:B------:R-:W-:-:S03]  /*10110*/  SHF.R.U32.HI R3, RZ, UR9, R2 ;  /* 0x00000009ff037c19 */ /* 0x000fc60008011602 */
[----:B0-----:R-:W-:Y:S01]  /*10120*/  IMAD R13, R18, R4, R13 ;  /* 0x00000004120d7224 */ /* 0x001fe200078e020d */
[--C-:B------:R-:W-:Y:S02]  /*10130*/  SHF.R.U64 R14, R16, UR7, R3.reuse ;  /* 0x00000007100e7c19 */ /* 0x100fe40008001203 */
[----:B------:R-:W-:-:S03]  /*10140*/  SHF.R.U32.HI R17, RZ, UR7, R3 ;  /* 0x00000007ff117c19 */ /* 0x000fc60008011603 */
[----:B------:R-:W-:Y:S02]  /*10150*/  IMAD.MOV.U32 R2, RZ, RZ, R14 ;  /* 0x000000ffff027224 */ /* 0x000fe400078e000e */
[----:B------:R-:W-:Y:S01]  /*10160*/  IMAD.MOV.U32 R3, RZ, RZ, R17 ;  /* 0x000000ffff037224 */ /* 0x000fe200078e0011 */
[----:B-12-4-:R-:W-:Y:S06]  /*10170*/  @!P0 BRA `(.L_x_311) ;  /* 0x0000000000288947 */ /* 0x016fec0003800000 */
[----:B------:R-:W-:Y:S02]  /*10180*/  ULDC UR7, c[0x0][0x64c] ;  /* 0x0001930000077ab9 */ /* 0x000fe40000000800 */
[----:B------:R-:W-:-:S05]  /*10190*/  IADD3 R3, P0, R14, UR7, RZ ;  /* 0x000000070e037c10 */ /* 0x000fca000ff1e0ff */
[----:B------:R-:W-:-:S04]  /*101a0*/  IMAD.X R17, RZ, RZ, R17, P0 ;  /* 0x000000ffff117224 */ /* 0x000fc800000e0611 */
[----:B------:R-:W-:-:S04]  /*101b0*/  IMAD.WIDE.U32 R4, R17, UR10, RZ ;  /* 0x0000000a11047c25 */ /* 0x000fc8000f8e00ff */
[----:B------:R-:W-:-:S04]  /*101c0*/  IMAD.WIDE.U32 R4, P0, R3, UR11, R4 ;  /* 0x0000000b03047c25 */ /* 0x000fc8000f800004 */
[----:B------:R-:W-:-:S04]  /*101d0*/  IMAD.WIDE.U32 R2, R3, UR10, RZ ;  /* 0x0000000a03027c25 */ /* 0x000fc8000f8e00ff */
[----:B------:R-:W-:Y:S01]  /*101e0*/  IMAD.MOV.U32 R2, RZ, RZ, R5 ;  /* 0x000000ffff027224 */ /* 0x000fe200078e0005 */
[----:B------:R-:W-:Y:S01]  /*101f0*/  IADD3 RZ, P1, R3, R4, RZ ;  /* 0x0000000403ff7210 */ /* 0x000fe20007f3e0ff */
[----:B------:R-:W-:-:S04]  /*10200*/  IMAD.X R3, RZ, RZ, RZ, P0 ;  /* 0x000000ffff037224 */ /* 0x000fc800000e06ff */
[----:B------:R-:W-:-:S08]  /*10210*/  IMAD.WIDE.U32.X R2, R17, UR11, R2, P1 ;  /* 0x0000000b11027c25 */ /* 0x000fd000088e0402 */
.L_x_311:
[----:B------:R-:W-:Y:S01]  /*10220*/  ULDC UR7, c[0x0][0x648] ;  /* 0x0001920000077ab9 */ /* 0x000fe20000000800 */
[----:B------:R-:W-:Y:S01]  /*10230*/  LOP3.LUT R16, R16, UR6, RZ, 0xc0, !PT ;  /* 0x0000000610107c12 */ /* 0x000fe2000f8ec0ff */
[----:B------:R-:W-:Y:S01]  /*10240*/  IMAD.MOV R19, RZ, RZ, -R19 ;  /* 0x000000ffff137224 */ /* 0x000fe200078e0a13 */
[----:B------:R-:W-:Y:S01]  /*10250*/  SHF.R.U64 R3, R2, UR7, R3 ;  /* 0x0000000702037c19 */ /* 0x000fe20008001203 */
[----:B------:R-:W-:Y:S01]  /*10260*/  ULDC UR7, c[0x0][0x638] ;  /* 0x00018e0000077ab9 */ /* 0x000fe20000000800 */
[----:B------:R-:W-:Y:S01]  /*10270*/  LOP3.LUT R7, R7, UR4, RZ, 0xc0, !PT ;  /* 0x0000000407077c12 */ /* 0x000fe2000f8ec0ff */
[----:B------:R-:W-:Y:S01]  /*10280*/  @P4 IMAD R13, R15, R19, R0 ;  /* 0x000000130f0d4224 */ /* 0x000fe200078e0200 */
[----:B------:R-:W-:Y:S01]  /*10290*/  ULDC UR8, c[0x0][0x610] ;  /* 0x0001840000087ab9 */ /* 0x000fe20000000800 */
[----:B------:R-:W-:Y:S02]  /*102a0*/  IMAD.MOV R5, RZ, RZ, -R3 ;  /* 0x000000ffff057224 */ /* 0x000fe400078e0a03 */
[----:B------:R-:W-:-:S02]  /*102b0*/  IMAD R16, R3, UR5, R16 ;  /* 0x0000000503107c24 */ /* 0x000fc4000f8e0210 */
[----:B------:R-:W-:Y:S01]  /*102c0*/  IMAD R14, R5, UR7, R14 ;  /* 0x00000007050e7c24 */ /* 0x000fe2000f8e020e */
[----:B------:R-:W-:Y:S01]  /*102d0*/  ULDC UR7, c[0x0][0x600] ;  /* 0x0001800000077ab9 */ /* 0x000fe20000000800 */
[----:B------:R-:W-:Y:S02]  /*102e0*/  IMAD R13, R16, UR8, R13 ;  /* 0x00000008100d7c24 */ /* 0x000fe4000f8e020d */
[----:B------:R-:W-:Y:S02]  /*102f0*/  IMAD R2, R14, UR7, R7 ;  /* 0x000000070e027c24 */ /* 0x000fe4000f8e0207 */
[----:B------:R-:W-:-:S03]  /*10300*/  IMAD.MOV.U32 R0, RZ, RZ, 0x1 ;  /* 0x00000001ff007424 */ /* 0x000fc600078e00ff */
[----:B------:R-:W-:Y:S02]  /*10310*/  SEL R14, R2, R13, !P4 ;  /* 0x0000000d020e7207 */ /* 0x000fe40006000000 */
[----:B------:R-:W-:-:S07]  /*10320*/  SEL R5, R13, R2, !P4 ;  /* 0x000000020d057207 */ /* 0x000fce0006000000 */
.L_x_309:
[----:B------:R-:W-:Y:S05]  /*10330*/  BSYNC B1 ;  /* 0x0000000000017941 */ /* 0x000fea0003800000 */
.L_x_308:
[----:B------:R-:W-:-:S13]  /*10340*/  LOP3.LUT P0, RZ, R0, 0xff, RZ, 0xc0, !PT ;  /* 0x000000ff00ff7812 */ /* 0x000fda000780c0ff */
[----:B------:R-:W-:Y:S05]  /*10350*/  @P0 BRA `(.L_x_312) ;  /* 0xfffffff400200947 */ /* 0x000fea000383ffff */
[----:B------:R-:W-:Y:S05]  /*10360*/  BSYNC B0 ;  /* 0x0000000000007941 */ /* 0x000fea0003800000 */
.L_x_301:
[----:B------:R-:W-:-:S03]  /*10370*/  UMOV UR7, 0xffffffff ;  /* 0xffffffff00077882 */ /* 0x000fc60000000000 */
[----:B------:R-:W-:Y:S05]  /*10380*/  BRA.DIV UR7, `(.L_x_313) ;  /* 0x0000000607287947 */ /* 0x000fea000b800000 */
[----:B------:R-:W-:-:S13]  /*10390*/  ELECT P0, URZ, PT ;  /* 0x00000000003f782f */ /* 0x000fda0003800000 */
.L_x_327:
[----:B------:R-:W-:Y:S04]  /*103a0*/  BSSY B0, `(.L_x_314) ;  /* 0x000002c000007945 */ /* 0x000fe80003800000 */
[----:B------:R-:W-:Y:S05]  /*103b0*/  @!P0 BRA `(.L_x_315) ;  /* 0x0000000000a88947 */ /* 0x000fea0003800000 */
[----:B------:R-:W-:-:S04]  /*103c0*/  ULOP3.LUT UR7, UR13, 0x2, URZ, 0xfc, !UPT ;  /* 0x000000020d077892 */ /* 0x000fc8000f8efc3f */
[----:B------:R-:W-:-:S06]  /*103d0*/  UISETP.NE.AND UP0, UPT, UR7, 0x3, UPT ;  /* 0x000000030700788c */ /* 0x000fcc000bf05270 */
[----:B------:R-:W-:-:S13]  /*103e0*/  PLOP3.LUT P0, PT, PT, PT, UP0, 0x80, 0x0 ;  /* 0x000000000000781c */ /* 0x000fda0003f0f008 */
[----:B------:R-:W-:Y:S05]  /*103f0*/  @!P0 BRA `(.L_x_316) ;  /* 0x0000000000048947 */ /* 0x000fea0003800000 */
[----:B------:R-:W-:Y:S01]  /*10400*/  BPT.TRAP 0x1 ;  /* 0x000000040000795c */ /* 0x000fe20000300000 */
.L_x_316:
[----:B------:R-:W0:Y:S01]  /*10410*/  S2R R3, SR_CgaCtaId ;  /* 0x0000000000037919 */ /* 0x000e220000008800 */
[----:B------:R-:W-:Y:S02]  /*10420*/  MOV R0, 0x400 ;  /* 0x0000040000007802 */ /* 0x000fe40000000f00 */
[----:B------:R-:W-:Y:S02]  /*10430*/  SHF.L.U32 R2, R12, 0x1f, RZ ;  /* 0x0000001f0c027819 */ /* 0x000fe400000006ff */
[----:B0-----:R-:W-:-:S05]  /*10440*/  LEA R0, R3, R0, 0x18 ;  /* 0x0000000003007211 */ /* 0x001fca00078ec0ff */
[----:B------:R-:W-:-:S04]  /*10450*/  VIADD R0, R0, 0x20 ;  /* 0x0000002000007836 */ /* 0x000fc80000000000 */
[C---:B------:R-:W-:Y:S02]  /*10460*/  IMAD R5, R11.reuse, 0x8, R0 ;  /* 0x000000080b057824 */ /* 0x040fe400078e0200 */
[----:B------:R-:W-:Y:S02]  /*10470*/  VIADD R11, R11, 0x1 ;  /* 0x000000010b0b7836 */ /* 0x000fe40000000000 */
[----:B------:R-:W0:Y:S03]  /*10480*/  SYNCS.PHASECHK.TRANS64.TRYWAIT P0, [R5+URZ], R2 ;  /* 0x00000002050075a7 */ /* 0x000e26000800017f */
[----:B------:R-:W-:-:S04]  /*10490*/  ISETP.NE.AND P1, PT, R11, 0x4, PT ;  /* 0x000000040b00780c */ /* 0x000fc80003f25270 */
[----:B------:R-:W-:Y:S02]  /*104a0*/  SEL R3, RZ, 0x1, P1 ;  /* 0x00000001ff037807 */ /* 0x000fe40000800000 */
[----:B------:R-:W-:Y:S02]  /*104b0*/  SEL R11, R11, RZ, P1 ;  /* 0x000000ff0b0b7207 */ /* 0x000fe40000800000 */
[----:B------:R-:W-:-:S03]  /*104c0*/  LOP3.LUT R12, R12, R3, RZ, 0x3c, !PT ;  /* 0x000000030c0c7212 */ /* 0x000fc600078e3cff */
[----:B------:R-:W-:Y:S01]  /*104d0*/  IMAD R7, R11, 0x8, R0 ;  /* 0x000000080b077824 */ /* 0x000fe200078e0200 */
[----:B------:R-:W-:Y:S01]  /*104e0*/  SHF.L.U32 R4, R12, 0x1f, RZ ;  /* 0x0000001f0c047819 */ /* 0x000fe200000006ff */
[----:B0-----:R-:W-:Y:S06]  /*104f0*/  @!P0 BRA `(.L_x_317) ;  /* 0x0000000000ec8947 */ /* 0x001fec0003800000 */
.L_x_328:
[----:B------:R-:W1:Y:S01]  /*10500*/  SYNCS.PHASECHK.TRANS64.TRYWAIT P0, [R7+URZ], R4 ;  /* 0x00000004070075a7 */ /* 0x000e62000800017f */
[----:B0-----:R-:W-:-:S05]  /*10510*/  VIADD R2, R11, 0x1 ;  /* 0x000000010b027836 */ /* 0x001fca0000000000 */
[----:B------:R-:W-:-:S04]  /*10520*/  ISETP.NE.AND P1, PT, R2, 0x4, PT ;  /* 0x000000040200780c */ /* 0x000fc80003f25270 */
[----:B------:R-:W-:Y:S02]  /*10530*/  SEL R3, RZ, 0x1, P1 ;  /* 0x00000001ff037807 */ /* 0x000fe40000800000 */
[----:B------:R-:W-:Y:S02]  /*10540*/  SEL R9, R2, RZ, P1 ;  /* 0x000000ff02097207 */ /* 0x000fe40000800000 */
[----:B------:R-:W-:-:S03]  /*10550*/  LOP3.LUT R11, R12, R3, RZ, 0x3c, !PT ;  /* 0x000000030c0b7212 */ /* 0x000fc600078e3cff */
[----:B------:R-:W-:Y:S01]  /*10560*/  IMAD R6, R9, 0x8, R0 ;  /* 0x0000000809067824 */ /* 0x000fe200078e0200 */
[----:B------:R-:W-:Y:S01]  /*10570*/  SHF.L.U32 R5, R11, 0x1f, RZ ;  /* 0x0000001f0b057819 */ /* 0x000fe200000006ff */
[----:B-1----:R-:W-:Y:S06]  /*10580*/  @!P0 BRA `(.L_x_318) ;  /* 0x0000000000dc8947 */ /* 0x002fec0003800000 */
.L_x_329:
[----:B------:R-:W1:Y:S01]  /*10590*/  SYNCS.PHASECHK.TRANS64.TRYWAIT P0, [R6+URZ], R5 ;  /* 0x00000005060075a7 */ /* 0x000e62000800017f */
[----:B------:R-:W-:-:S05]  /*105a0*/  VIADD R2, R9, 0x1 ;  /* 0x0000000109027836 */ /* 0x000fca0000000000 */
[----:B------:R-:W-:-:S04]  /*105b0*/  ISETP.NE.AND P1, PT, R2, 0x4, PT ;  /* 0x000000040200780c */ /* 0x000fc80003f25270 */
[----:B0-----:R-:W-:Y:S02]  /*105c0*/  SEL R4, RZ, 0x1, P1 ;  /* 0x00000001ff047807 */ /* 0x001fe40000800000 */
[----:B------:R-:W-:Y:S02]  /*105d0*/  SEL R3, R2, RZ, P1 ;  /* 0x000000ff02037207 */ /* 0x000fe40000800000 */
[----:B------:R-:W-:Y:S01]  /*105e0*/  LOP3.LUT R4, R11, R4, RZ, 0x3c, !PT ;  /* 0x000000040b047212 */ /* 0x000fe200078e3cff */
[----:B-1----:R-:W-:Y:S06]  /*105f0*/  @!P0 BRA `(.L_x_319) ;  /* 0x0000000000d48947 */ /* 0x002fec0003800000 */
.L_x_330:
[----:B------:R-:W-:Y:S01]  /*10600*/  IMAD R3, R3, 0x8, R0 ;  /* 0x0000000803037824 */ /* 0x000fe200078e0200 */
[----:B------:R-:W-:-:S07]  /*10610*/  SHF.L.U32 R0, R4, 0x1f, RZ ;  /* 0x0000001f04007819 */ /* 0x000fce00000006ff */
.L_x_320:
[----:B-1----:R1:W2:Y:S02]  /*10620*/  SYNCS.PHASECHK.TRANS64.TRYWAIT P0, [R3+URZ], R0 ;  /* 0x00000000030075a7 */ /* 0x0022a4000800017f */
[----:B--2---:R-:W-:Y:S05]  /*10630*/  @!P0 NANOSLEEP.SYNCS 0x989680 ;  /* 0x009896800000895d */ /* 0x004fea0003900000 */
[----:B------:R-:W2:Y:S02]  /*10640*/  @!P0 SYNCS.PHASECHK.TRANS64 P0, [R3+URZ], R0 ;  /* 0x00000000030085a7 */ /* 0x000ea4000800007f */
[----:B--2---:R-:W-:Y:S05]  /*10650*/  @!P0 BRA `(.L_x_320) ;  /* 0xfffffffc00f08947 */ /* 0x004fea000383ffff */
.L_x_315:
[----:B------:R-:W-:Y:S05]  /*10660*/  BSYNC B0 ;  /* 0x0000000000007941 */ /* 0x000fea0003800000 */
.L_x_314:
[----:B------:R-:W-:Y:S05]  /*10670*/  EXIT ;  /* 0x000000000000794d */ /* 0x000fea0003800000 */
.L_x_21:
[----:B-1----:R-:W-:-:S04]  /*10680*/  IMAD.U32 R3, RZ, RZ, UR6 ;  /* 0x00000006ff037e24 */ /* 0x002fc8000f8e00ff */
[----:B------:R1:W2:Y:S03]  /*10690*/  SYNCS.PHASECHK.TRANS64.TRYWAIT P0, [R3+URZ], R0 ;  /* 0x00000000030075a7 */ /* 0x0002a6000800017f */
[----:B--2---:R-:W-:Y:S05]  /*106a0*/  @!P0 NANOSLEEP.SYNCS 0x989680 ;  /* 0x009896800000895d */ /* 0x004fea0003900000 */
[----:B------:R-:W2:Y:S02]  /*106b0*/  @!P0 SYNCS.PHASECHK.TRANS64 P0, [R3+URZ], R0 ;  /* 0x00000000030085a7 */ /* 0x000ea4000800007f */
[----:B--2---:R-:W-:Y:S05]  /*106c0*/  @!P0 BRA `(.L_x_21) ;  /* 0xfffffffc00ec8947 */ /* 0x004fea000383ffff */
[----:B------:R-:W-:Y:S05]  /*106d0*/  BRA `(.L_x_20) ;  /* 0xffffff1400d07947 */ /* 0x000fea000383ffff */
.L_x_27:
[----:B-----5:R2:W-:Y:S02]  /*106e0*/  STL [R1+0x88], R0 ;  /* 0x0000880001007387 */ /* 0x0205e40000100800 */
[----:B--2---:R-:W-:-:S04]  /*106f0*/  IMAD.U32 R0, RZ, RZ, UR16 ;  /* 0x00000010ff007e24 */ /* 0x004fc8000f8e00ff */
[----:B------:R2:W3:Y:S03]  /*10700*/  SYNCS.PHASECHK.TRANS64.TRYWAIT P0, [R0+URZ], R229 ;  /* 0x000000e5000075a7 */ /* 0x0004e6000800017f */
[----:B---3--:R-:W-:Y:S05]  /*10710*/  @!P0 NANOSLEEP.SYNCS 0x989680 ;  /* 0x009896800000895d */ /* 0x008fea0003900000 */
[----:B------:R2:W3:Y:S02]  /*10720*/  @!P0 SYNCS.PHASECHK.TRANS64 P0, [R0+URZ], R229 ;  /* 0x000000e5000085a7 */ /* 0x0004e4000800007f */
[----:B--2---:R2:W5:Y:S02]  /*10730*/  LDL.LU R0, [R1+0x88] ;  /* 0x0000880001007983 */ /* 0x0045640000300800 */
[----:B--23--:R-:W-:Y:S05]  /*10740*/  @!P0 BRA `(.L_x_27) ;  /* 0xfffffffc00e48947 */ /* 0x00cfea000383ffff */
[----:B------:R-:W-:Y:S05]  /*10750*/  BRA `(.L_x_26) ;  /* 0xffffff28009c7947 */ /* 0x000fea000383ffff */
.L_x_302:
[----:B------:R-:W-:Y:S01]  /*10760*/  BSSY B1, `(.L_x_321) ;  /* 0x0000006000017945 */ /* 0x000fe20003800000 */
[----:B------:R-:W-:-:S07]  /*10770*/  IMAD.MOV.U32 R0, RZ, RZ, -0x1 ;  /* 0xffffffffff007424 */ /* 0x000fce00078e00ff */
[----:B------:R-:W-:Y:S05]  /*10780*/  WARPSYNC.COLLECTIVE R0, `(.L_x_322) ;  /* 0x00000000000c7348 */ /* 0x000fea0003c00000 */
[----:B------:R-:W-:Y:S02]  /*10790*/  ELECT P0, UR62, PT ;  /* 0x00000000003e782f */ /* 0x000fe40003800000 */
[----:B------:R-:W-:Y:S01]  /*107a0*/  MOV R0, UR62 ;  /* 0x0000003e00007c02 */ /* 0x000fe20008000f00 */
[----:B------:R-:W-:Y:S10]  /*107b0*/  ENDCOLLECTIVE ;  /* 0x000000000000791b */ /* 0x000ff40003800000 */
.L_x_322:
[----:B------:R-:W-:Y:S05]  /*107c0*/  BSYNC B1 ;  /* 0x0000000000017941 */ /* 0x000fea0003800000 */
.L_x_321:
[----:B------:R-:W-:Y:S05]  /*107d0*/  BRA `(.L_x_323) ;  /* 0xfffffff0000c7947 */ /* 0x000fea000383ffff */
.L_x_305:
[----:B0-----:R0:W2:Y:S02]  /*107e0*/  SYNCS.PHASECHK.TRANS64.TRYWAIT P0, [R5+URZ+0x20], R2 ;  /* 0x00002002050075a7 */ /* 0x0010a4000800017f */
[----:B--2---:R-:W-:Y:S05]  /*107f0*/  @!P0 NANOSLEEP.SYNCS 0x989680 ;  /* 0x009896800000895d */ /* 0x004fea0003900000 */
[----:B------:R-:W2:Y:S02]  /*10800*/  @!P0 SYNCS.PHASECHK.TRANS64 P0, [R5+URZ+0x20], R2 ;  /* 0x00002002050085a7 */ /* 0x000ea4000800007f */
[----:B--2---:R-:W-:Y:S05]  /*10810*/  @!P0 BRA `(.L_x_305) ;  /* 0xfffffffc00f08947 */ /* 0x004fea000383ffff */
[----:B------:R-:W-:Y:S05]  /*10820*/  BRA `(.L_x_324) ;  /* 0xfffffff000487947 */ /* 0x000fea000383ffff */
.L_x_313:
[----:B------:R-:W-:Y:S01]  /*10830*/  BSSY B0, `(.L_x_325) ;  /* 0x0000006000007945 */ /* 0x000fe20003800000 */
[----:B------:R-:W-:-:S07]  /*10840*/  IMAD.MOV.U32 R0, RZ, RZ, -0x1 ;  /* 0xffffffffff007424 */ /* 0x000fce00078e00ff */
[----:B------:R-:W-:Y:S05]  /*10850*/  WARPSYNC.COLLECTIVE R0, `(.L_x_326) ;  /* 0x00000000000c7348 */ /* 0x000fea0003c00000 */
[----:B------:R-:W-:Y:S02]  /*10860*/  ELECT P0, UR62, PT ;  /* 0x00000000003e782f */ /* 0x000fe40003800000 */
[----:B------:R-:W-:Y:S01]  /*10870*/  MOV R0, UR62 ;  /* 0x0000003e00007c02 */ /* 0x000fe20008000f00 */
[----:B------:R-:W-:Y:S10]  /*10880*/  ENDCOLLECTIVE ;  /* 0x000000000000791b */ /* 0x000ff40003800000 */
.L_x_326:
[----:B------:R-:W-:Y:S05]  /*10890*/  BSYNC B0 ;  /* 0x0000000000007941 */ /* 0x000fea0003800000 */
.L_x_325:
[----:B------:R-:W-:Y:S05]  /*108a0*/  BRA `(.L_x_327) ;  /* 0xfffffff800bc7947 */ /* 0x000fea000383ffff */
.L_x_317:
[----:B0-----:R0:W1:Y:S02]  /*108b0*/  SYNCS.PHASECHK.TRANS64.TRYWAIT P0, [R5+URZ], R2 ;  /* 0x00000002050075a7 */ /* 0x001064000800017f */
[----:B-1----:R-:W-:Y:S05]  /*108c0*/  @!P0 NANOSLEEP.SYNCS 0x989680 ;  /* 0x009896800000895d */ /* 0x002fea0003900000 */
[----:B------:R-:W1:Y:S02]  /*108d0*/  @!P0 SYNCS.PHASECHK.TRANS64 P0, [R5+URZ], R2 ;  /* 0x00000002050085a7 */ /* 0x000e64000800007f */
[----:B-1----:R-:W-:Y:S05]  /*108e0*/  @!P0 BRA `(.L_x_317) ;  /* 0xfffffffc00f08947 */ /* 0x002fea000383ffff */
[----:B------:R-:W-:Y:S05]  /*108f0*/  BRA `(.L_x_328) ;  /* 0xfffffffc00007947 */ /* 0x000fea000383ffff */
.L_x_318:
[----:B0-----:R0:W1:Y:S02]  /*10900*/  SYNCS.PHASECHK.TRANS64.TRYWAIT P0, [R7+URZ], R4 ;  /* 0x00000004070075a7 */ /* 0x001064000800017f */
[----:B-1----:R-:W-:Y:S05]  /*10910*/  @!P0 NANOSLEEP.SYNCS 0x989680 ;  /* 0x009896800000895d */ /* 0x002fea0003900000 */
[----:B------:R-:W1:Y:S02]  /*10920*/  @!P0 SYNCS.PHASECHK.TRANS64 P0, [R7+URZ], R4 ;  /* 0x00000004070085a7 */ /* 0x000e64000800007f */
[----:B-1----:R-:W-:Y:S05]  /*10930*/  @!P0 BRA `(.L_x_318) ;  /* 0xfffffffc00f08947 */ /* 0x002fea000383ffff */
[----:B------:R-:W-:Y:S05]  /*10940*/  BRA `(.L_x_329) ;  /* 0xfffffffc00107947 */ /* 0x000fea000383ffff */
.L_x_319:
[----:B0-----:R0:W1:Y:S02]  /*10950*/  SYNCS.PHASECHK.TRANS64.TRYWAIT P0, [R6+URZ], R5 ;  /* 0x00000005060075a7 */ /* 0x001064000800017f */
[----:B-1----:R-:W-:Y:S05]  /*10960*/  @!P0 NANOSLEEP.SYNCS 0x989680 ;  /* 0x009896800000895d */ /* 0x002fea0003900000 */
[----:B------:R-:W1:Y:S02]  /*10970*/  @!P0 SYNCS.PHASECHK.TRANS64 P0, [R6+URZ], R5 ;  /* 0x00000005060085a7 */ /* 0x000e64000800007f */
[----:B-1----:R-:W-:Y:S05]  /*10980*/  @!P0 BRA `(.L_x_319) ;  /* 0xfffffffc00f08947 */ /* 0x002fea000383ffff */
[----:B------:R-:W-:Y:S05]  /*10990*/  BRA `(.L_x_330) ;  /* 0xfffffffc00187947 */ /* 0x000fea000383ffff */
.L_x_331:
[----:B------:R-:W-:-:S00]  /*109a0*/  BRA `(.L_x_331) ;  /* 0xfffffffc00fc7947 */ /* 0x000fc0000383ffff */
[----:B------:R-:W-:-:S00]  /*109b0*/  NOP ;  /* 0x0000000000007918 */ /* 0x000fc00000000000 */
        /* <DEDUP_REMOVED lines=12> */
.L_x_332:


//--------------------- .nv.shared._ZN7cutlass13device_kernelINS_4gemm6kernel13GemmUniversalIN4cute5tupleIJiiiiEEENS1_10collective13CollectiveMmaINS1_37MainloopSm90TmaGmmaWarpSpecializedFP8ILi4ENS5_IJNS4_1CILi2EEENSA_ILi1EEESC_EEENS1_35KernelTmaWarpSpecializedCooperativeEEENS5_IJNSA_ILi256EEENSA_ILi128EEESH_EEENS_12float_e5m2_tENS5_IJlSC_lEEESJ_SK_NS4_8TiledMMAINS4_8MMA_AtomIJNS4_4SM904GMMA31MMA_64x128x32_F32E5M2E5M2_SS_TNILNSO_7ScaleInE1ELSQ_1EEEEEENS4_6LayoutISD_NS5_IJSC_NSA_ILi0EEESU_EEEEENS5_IJNS4_10UnderscoreESX_SX_EEEEENS4_13SM90_TMA_LOADENS4_14ComposedLayoutINS4_7SwizzleILi3ELi4ELi3EEENS4_18smem_ptr_flag_bitsILi8EEENST_INS5_IJNSA_ILi8EEESH_EEENS5_IJSH_SC_EEEEEEEvNS4_8identityENS4_23SM90_TMA_LOAD_MULTICASTES1A_vS1B_EENS_8epilogue10collective6detail29Sm90TmaWarpSpecializedAdapterINS1F_15DefaultEpilogueISJ_SK_SK_NS1E_6thread17LinearCombinationISJ_Li1EffLNS1J_9ScaleType4KindE0ELNS_15FloatRoundStyleE2ESJ_EENS1_15EpilogueDefaultEEEEEvvEEEEvNT_6ParamsE --------------------------
	.section	.nv.shared._ZN7cutlass13device_kernelINS_4gemm6kernel13GemmUniversalIN4cute5tupleIJiiiiEEENS1_10collective13CollectiveMmaINS1_37MainloopSm90TmaGmmaWarpSpecializedFP8ILi4ENS5_IJNS4_1CILi2EEENSA_ILi1EEESC_EEENS1_35KernelTmaWarpSpecializedCooperativeEEENS5_IJNSA_ILi256EEENSA_ILi128EEESH_EEENS_12float_e5m2_tENS5_IJlSC_lEEESJ_SK_NS4_8TiledMMAINS4_8MMA_AtomIJNS4_4SM904GMMA31MMA_64x128x32_F32E5M2E5M2_SS_TNILNSO_7ScaleInE1ELSQ_1EEEEEENS4_6LayoutISD_NS5_IJSC_NSA_ILi0EEESU_EEEEENS5_IJNS4_10UnderscoreESX_SX_EEEEENS4_13SM90_TMA_LOADENS4_14ComposedLayoutINS4_7SwizzleILi3ELi4ELi3EEENS4_18smem_ptr_flag_bitsILi8EEENST_INS5_IJNSA_ILi8EEESH_EEENS5_IJSH_SC_EEEEEEEvNS4_8identityENS4_23SM90_TMA_LOAD_MULTICASTES1A_vS1B_EENS_8epilogue10collective6detail29Sm90TmaWarpSpecializedAdapterINS1F_15DefaultEpilogueISJ_SK_SK_NS1E_6thread17LinearCombinationISJ_Li1EffLNS1J_9ScaleType4KindE0ELNS_15FloatRoundStyleE2ESJ_EENS1_15EpilogueDefaultEEEEEvvEEEEvNT_6ParamsE,"aw",@nobits
	.sectionflags	@""
	.align	16
	.zero		1024


//--------------------- .nv.shared.reserved.0     --------------------------
	.section	.nv.shared.reserved.0,"aw",@nobits
	.weak		__nv_reservedSMEM_offset_0_alias
	.size		__nv_reservedSMEM_offset_0_alias, 0, 0
	.other		__nv_reservedSMEM_offset_0_alias,@"STO_CUDA_RESERVED_SHARED STV_DEFAULT"
__nv_reservedSMEM_offset_0_alias:
	.zero		0


//--------------------- .nv.global                --------------------------
	.section	.nv.global,"aw",@nobits
.nv.global:
	.type		_ZN39_INTERNAL_a35adc1d_4_k_cu_24c8dc8c_50314cute1_E,@object
	.size		_ZN39_INTERNAL_a35adc1d_4_k_cu_24c8dc8c_50314cute1_E,(_ZN39_INTERNAL_a35adc1d_4_k_cu_24c8dc8c_50314cuda3std3__45__cpo6cbeginE - _ZN39_INTERNAL_a35adc1d_4_k_cu_24c8dc8c_50314cute1_E)
_ZN39_INTERNAL_a35adc1d_4_k_cu_24c8dc8c_50314cute1_E:
	.zero		1
	.type		_ZN39_INTERNAL_a35adc1d_4_k_cu_24c8dc8c_50314cuda3std3__45__cpo6cbeginE,@object
	.size		_ZN39_INTERNAL_a35adc1d_4_k_cu_24c8dc8c_50314cuda3std3__45__cpo6cbeginE,(_ZN39_INTERNAL_a35adc1d_4_k_cu_24c8dc8c_50314cuda3std3__48in_placeE - _ZN39_INTERNAL_a35adc1d_4_k_cu_24c8dc8c_50314cuda3std3__45__cpo6cbeginE)
_ZN39_INTERNAL_a35adc1d_4_k_cu_24c8dc8c_50314cuda3std3__45__cpo6cbeginE:
	.zero		1
	.type		_ZN39_INTERNAL_a35adc1d_4_k_cu_24c8dc8c_50314cuda3std3__48in_placeE,@object
	.size		_ZN39_INTERNAL_a35adc1d_4_k_cu_24c8dc8c_50314cuda3std3__48in_placeE,(_ZN39_INTERNAL_a35adc1d_4_k_cu_24c8dc8c_50314cuda3std6ranges3__45__cpo9iter_moveE - _ZN39_INTERNAL_a35adc1d_4_k_cu_24c8dc8c_50314cuda3std3__48in_placeE)
_ZN39_INTERNAL_a35adc1d_4_k_cu_24c8dc8c_50314cuda3std3__48in_placeE:
	.zero		1
	.type		_ZN39_INTERNAL_a35adc1d_4_k_cu_24c8dc8c_50314cuda3std6ranges3__45__cpo9iter_moveE,@object
	.size		_ZN39_INTERNAL_a35adc1d_4_k_cu_24c8dc8c_50314cuda3std6ranges3__45__cpo9iter_moveE,(_ZN39_INTERNAL_a35adc1d_4_k_cu_24c8dc8c_50314cuda3std3__45__cpo5beginE - _ZN39_INTERNAL_a35adc1d_4_k_cu_24c8dc8c_50314cuda3std6ranges3__45__cpo9iter_moveE)
_ZN39_INTERNAL_a35adc1d_4_k_cu_24c8dc8c_50314cuda3std6ranges3__45__cpo9iter_moveE:
	.zero		1
	.type		_ZN39_INTERNAL_a35adc1d_4_k_cu_24c8dc8c_50314cuda3std3__45__cpo5beginE,@object
	.size		_ZN39_INTERNAL_a35adc1d_4_k_cu_24c8dc8c_50314cuda3std3__45__cpo5beginE,(_ZN39_INTERNAL_a35adc1d_4_k_cu_24c8dc8c_50314cuda3std3__441_GLOBAL__N__a35adc1d_4_k_cu_24c8dc8c_50316ignoreE - _ZN39_INTERNAL_a35adc1d_4_k_cu_24c8dc8c_50314cuda3std3__45__cpo5beginE)
_ZN39_INTERNAL_a35adc1d_4_k_cu_24c8dc8c_50314cuda3std3__45__cpo5beginE:
	.zero		1
	.type		_ZN39_INTERNAL_a35adc1d_4_k_cu_24c8dc8c_50314cuda3std3__441_GLOBAL__N__a35adc1d_4_k_cu_24c8dc8c_50316ignoreE,@object
	.size		_ZN39_INTERNAL_a35adc1d_4_k_cu_24c8dc8c_50314cuda3std3__441_GLOBAL__N__a35adc1d_4_k_cu_24c8dc8c_50316ignoreE,(_ZN39_INTERNAL_a35adc1d_4_k_cu_24c8dc8c_50314cute7productE - _ZN39_INTERNAL_a35adc1d_4_k_cu_24c8dc8c_50314cuda3std3__441_GLOBAL__N__a35adc1d_4_k_cu_24c8dc8c_50316ignoreE)
_ZN39_INTERNAL_a35adc1d_4_k_cu_24c8dc8c_50314cuda3std3__441_GLOBAL__N__a35adc1d_4_k_cu_24c8dc8c_50316ignoreE:
	.zero		1
	.type		_ZN39_INTERNAL_a35adc1d_4_k_cu_24c8dc8c_50314cute7productE,@object
	.size		_ZN39_INTERNAL_a35adc1d_4_k_cu_24c8dc8c_50314cute7productE,(_ZN39_INTERNAL_a35adc1d_4_k_cu_24c8dc8c_50314cuda3std3__45__cpo3endE - _ZN39_INTERNAL_a35adc1d_4_k_cu_24c8dc8c_50314cute7productE)
_ZN39_INTERNAL_a35adc1d_4_k_cu_24c8dc8c_50314cute7productE:
	.zero		1
	.type		_ZN39_INTERNAL_a35adc1d_4_k_cu_24c8dc8c_50314cuda3std3__45__cpo3endE,@object
	.size		_ZN39_INTERNAL_a35adc1d_4_k_cu_24c8dc8c_50314cuda3std3__45__cpo3endE,(_ZN39_INTERNAL_a35adc1d_4_k_cu_24c8dc8c_50314cuda3std3__419piecewise_constructE - _ZN39_INTERNAL_a35adc1d_4_k_cu_24c8dc8c_50314cuda3std3__45__cpo3endE)
_ZN39_INTERNAL_a35adc1d_4_k_cu_24c8dc8c_50314cuda3std3__45__cpo3endE:
	.zero		1
	.type		_ZN39_INTERNAL_a35adc1d_4_k_cu_24c8dc8c_50314cuda3std3__419piecewise_constructE,@object
	.size		_ZN39_INTERNAL_a35adc1d_4_k_cu_24c8dc8c_50314cuda3std3__419piecewise_constructE,(_ZN39_INTERNAL_a35adc1d_4_k_cu_24c8dc8c_50314cuda3std3__45__cpo4cendE - _ZN39_INTERNAL_a35adc1d_4_k_cu_24c8dc8c_50314cuda3std3__419piecewise_constructE)
_ZN39_INTERNAL_a35adc1d_4_k_cu_24c8dc8c_50314cuda3std3__419piecewise_constructE:
	.zero		1
	.type		_ZN39_INTERNAL_a35adc1d_4_k_cu_24c8dc8c_50314cuda3std3__45__cpo4cendE,@object
	.size		_ZN39_INTERNAL_a35adc1d_4_k_cu_24c8dc8c_50314cuda3std3__45__cpo4cendE,(_ZN39_INTERNAL_a35adc1d_4_k_cu_24c8dc8c_50314cuda3std6ranges3__45__cpo4swapE - _ZN39_INTERNAL_a35adc1d_4_k_cu_24c8dc8c_50314cuda3std3__45__cpo4cendE)
_ZN39_INTERNAL_a35adc1d_4_k_cu_24c8dc8c_50314cuda3std3__45__cpo4cendE:
	.zero		1
	.type		_ZN39_INTERNAL_a35adc1d_4_k_cu_24c8dc8c_50314cuda3std6ranges3__45__cpo4swapE,@object
	.size		_ZN39_INTERNAL_a35adc1d_4_k_cu_24c8dc8c_50314cuda3std6ranges3__45__cpo4swapE,(.L_7 - _ZN39_INTERNAL_a35adc1d_4_k_cu_24c8dc8c_50314cuda3std6ranges3__45__cpo4swapE)
_ZN39_INTERNAL_a35adc1d_4_k_cu_24c8dc8c_50314cuda3std6ranges3__45__cpo4swapE:
	.zero		1
.L_7:


//--------------------- .nv.constant0._ZN7cutlass13device_kernelINS_4gemm6kernel13GemmUniversalIN4cute5tupleIJiiiiEEENS1_10collective13CollectiveMmaINS1_37MainloopSm90TmaGmmaWarpSpecializedFP8ILi4ENS5_IJNS4_1CILi2EEENSA_ILi1EEESC_EEENS1_35KernelTmaWarpSpecializedCooperativeEEENS5_IJNSA_ILi256EEENSA_ILi128EEESH_EEENS_12float_e5m2_tENS5_IJlSC_lEEESJ_SK_NS4_8TiledMMAINS4_8MMA_AtomIJNS4_4SM904GMMA31MMA_64x128x32_F32E5M2E5M2_SS_TNILNSO_7ScaleInE1ELSQ_1EEEEEENS4_6LayoutISD_NS5_IJSC_NSA_ILi0EEESU_EEEEENS5_IJNS4_10UnderscoreESX_SX_EEEEENS4_13SM90_TMA_LOADENS4_14ComposedLayoutINS4_7SwizzleILi3ELi4ELi3EEENS4_18smem_ptr_flag_bitsILi8EEENST_INS5_IJNSA_ILi8EEESH_EEENS5_IJSH_SC_EEEEEEEvNS4_8identityENS4_23SM90_TMA_LOAD_MULTICASTES1A_vS1B_EENS_8epilogue10collective6detail29Sm90TmaWarpSpecializedAdapterINS1F_15DefaultEpilogueISJ_SK_SK_NS1E_6thread17LinearCombinationISJ_Li1EffLNS1J_9ScaleType4KindE0ELNS_15FloatRoundStyleE2ESJ_EENS1_15EpilogueDefaultEEEEEvvEEEEvNT_6ParamsE --------------------------
	.section	.nv.constant0._ZN7cutlass13device_kernelINS_4gemm6kernel13GemmUniversalIN4cute5tupleIJiiiiEEENS1_10collective13CollectiveMmaINS1_37MainloopSm90TmaGmmaWarpSpecializedFP8ILi4ENS5_IJNS4_1CILi2EEENSA_ILi1EEESC_EEENS1_35KernelTmaWarpSpecializedCooperativeEEENS5_IJNSA_ILi256EEENSA_ILi128EEESH_EEENS_12float_e5m2_tENS5_IJlSC_lEEESJ_SK_NS4_8TiledMMAINS4_8MMA_AtomIJNS4_4SM904GMMA31MMA_64x128x32_F32E5M2E5M2_SS_TNILNSO_7ScaleInE1ELSQ_1EEEEEENS4_6LayoutISD_NS5_IJSC_NSA_ILi0EEESU_EEEEENS5_IJNS4_10UnderscoreESX_SX_EEEEENS4_13SM90_TMA_LOADENS4_14ComposedLayoutINS4_7SwizzleILi3ELi4ELi3EEENS4_18smem_ptr_flag_bitsILi8EEENST_INS5_IJNSA_ILi8EEESH_EEENS5_IJSH_SC_EEEEEEEvNS4_8identityENS4_23SM90_TMA_LOAD_MULTICASTES1A_vS1B_EENS_8epilogue10collective6detail29Sm90TmaWarpSpecializedAdapterINS1F_15DefaultEpilogueISJ_SK_SK_NS1E_6thread17LinearCombinationISJ_Li1EffLNS1J_9ScaleType4KindE0ELNS_15FloatRoundStyleE2ESJ_EENS1_15EpilogueDefaultEEEEEvvEEEEvNT_6ParamsE,"a",@progbits
	.sectionflags	@""
	.align	4
.nv.constant0._ZN7cutlass13device_kernelINS_4gemm6kernel13GemmUniversalIN4cute5tupleIJiiiiEEENS1_10collective13CollectiveMmaINS1_37MainloopSm90TmaGmmaWarpSpecializedFP8ILi4ENS5_IJNS4_1CILi2EEENSA_ILi1EEESC_EEENS1_35KernelTmaWarpSpecializedCooperativeEEENS5_IJNSA_ILi256EEENSA_ILi128EEESH_EEENS_12float_e5m2_tENS5_IJlSC_lEEESJ_SK_NS4_8TiledMMAINS4_8MMA_AtomIJNS4_4SM904GMMA31MMA_64x128x32_F32E5M2E5M2_SS_TNILNSO_7ScaleInE1ELSQ_1EEEEEENS4_6LayoutISD_NS5_IJSC_NSA_ILi0EEESU_EEEEENS5_IJNS4_10UnderscoreESX_SX_EEEEENS4_13SM90_TMA_LOADENS4_14ComposedLayoutINS4_7SwizzleILi3ELi4ELi3EEENS4_18smem_ptr_flag_bitsILi8EEENST_INS5_IJNSA_ILi8EEESH_EEENS5_IJSH_SC_EEEEEEEvNS4_8identityENS4_23SM90_TMA_LOAD_MULTICASTES1A_vS1B_EENS_8epilogue10collective6detail29Sm90TmaWarpSpecializedAdapterINS1F_15DefaultEpilogueISJ_SK_SK_NS1E_6thread17LinearCombinationISJ_Li1EffLNS1J_9ScaleType4KindE0ELNS_15FloatRoundStyleE2ESJ_EENS1_15EpilogueDefaultEEEEEvvEEEEvNT_6ParamsE:
	.zero		1664


//--------------------- SYMBOLS --------------------------

	.type		.nv.reservedSmem.offset0,@object
	.size		.nv.reservedSmem.offset0,0x4
